	.target	sm_100a

	.elftype	@"ET_EXEC"


//--------------------- .note.nv.tkinfo           --------------------------
	.section	.note.nv.tkinfo,"",@"SHT_NOTE"
	.sectionflags	@"SHF_NOTE_NV_TKINFO"
	.tkinfo
        /*0018*/ 	.word	0x00000002
        /*0030*/ 	.string	""
        /*0030*/ 	.string	"ptxas"
        /*0030*/ 	.string	"Cuda compilation tools, release 13.0, V13.0.88"
        /*0030*/ 	.string	"Build cuda_13.0.r13.0/compiler.36424714_0"
        /*0030*/ 	.string	"-arch sm_100a -m 64 "



//--------------------- .note.nv.cuinfo           --------------------------
	.section	.note.nv.cuinfo,"",@"SHT_NOTE"
	.sectionflags	@"SHF_NOTE_NV_CUINFO"
        /*0018*/ 	.short	0x0002
        /*001a*/ 	.short	0x0064
        /*001c*/ 	.short	0x0082
	.zero		2


//--------------------- .nv.info                  --------------------------
	.section	.nv.info,"",@"SHT_CUDA_INFO"
	.align	4


	//----- nvinfo : EIATTR_REGCOUNT
	.align		4
        /*0000*/ 	.byte	0x04, 0x2f
        /*0002*/ 	.short	(.L_19 - .L_18)
	.align		4
.L_18:
        /*0004*/ 	.word	index@(_ZN7cutlass13device_kernelINS_4gemm6kernel13GemmUniversalIN4cute5tupleIJiiiiEEENS1_10collective13CollectiveMmaINS1_35MainloopSm100TmaUmmaWarpSpecializedILi2ELi2ELi2ENS5_IJNS4_1CILi8EEENSA_ILi1EEESC_EEEEENS5_IJNSA_ILi256EEESF_NSA_ILi128EEEEEENS_6half_tENS5_IJlSC_lEEESI_SJ_NS4_8TiledMMAINS4_8MMA_AtomIJNS4_26SM100_MMA_F16BF16_2x1SM_SSISI_SI_fLi256ELi256ELNS4_4UMMA5MajorE0ELSO_0ELNSN_7ScaleInE0ELSP_0EEEEEENS4_6LayoutINS5_IJSC_SC_SC_EEENS5_IJNSA_ILi0EEESU_SU_EEEEENS5_IJNS4_10UnderscoreESX_SX_EEEEENS4_18SM100_TMA_2SM_LOADENS4_14ComposedLayoutINS4_7SwizzleILi3ELi4ELi3EEENS4_18smem_ptr_flag_bitsILi16EEENSS_INS5_IJSB_NSA_ILi64EEEEEENS5_IJS16_SC_EEEEEEEvNS4_8identityENS4_28SM100_TMA_2SM_LOAD_MULTICASTES1A_vS1B_EENS_8epilogue10collective18CollectiveEpilogueINS1E_23Sm100TmaWarpSpecializedILi4ELi2ELi64ELb1ELb0EEEJNS5_IJSG_SF_SG_EEENS5_IJNSS_ISG_SC_EENSS_IS16_SC_EEEEESI_SJ_SI_SJ_NS1E_6fusion15FusionCallbacksIS1I_NS1N_17LinearCombinationISI_fSI_fLNS_15FloatRoundStyleE2EEES1J_S1M_JEEENS4_5SM1004TMEM4LOAD26SM100_TMEM_LOAD_32dp32b64xENS4_13SM90_TMA_LOADES1A_NS4_39AutoVectorizingCopyWithAssumedAlignmentILi128EEENS4_14SM90_TMA_STOREES1A_S1Z_S1Z_EEEvvEEEEvNT_6ParamsE)
        /*0008*/ 	.word	0x000000ad


	//----- nvinfo : EIATTR_FRAME_SIZE
	.align		4
.L_19:
        /*000c*/ 	.byte	0x04, 0x11
        /*000e*/ 	.short	(.L_21 - .L_20)
	.align		4
.L_20:
        /*0010*/ 	.word	index@($__internal_2_$__cuda_sm10x_tcgen05_guardrail_trap_unallocated_columns_being_dealloced)
        /*0014*/ 	.word	0x00000000


	//----- nvinfo : EIATTR_FRAME_SIZE
	.align		4
.L_21:
        /*0018*/ 	.byte	0x04, 0x11
        /*001a*/ 	.short	(.L_23 - .L_22)
	.align		4
.L_22:
        /*001c*/ 	.word	index@($__internal_1_$__cuda_sm10x_tcgen05_guardrail_trap_phase_invalid_during_alloc)
        /*0020*/ 	.word	0x00000000


	//----- nvinfo : EIATTR_FRAME_SIZE
	.align		4
.L_23:
        /*0024*/ 	.byte	0x04, 0x11
        /*0026*/ 	.short	(.L_25 - .L_24)
	.align		4
.L_24:
        /*0028*/ 	.word	index@($__internal_0_$__cuda_sm10x_tcgen05_guardrail_trap_col_being_dealloced_not_returned_by_alloc)
        /*002c*/ 	.word	0x00000000


	//----- nvinfo : EIATTR_FRAME_SIZE
	.align		4
.L_25:
        /*0030*/ 	.byte	0x04, 0x11
        /*0032*/ 	.short	(.L_27 - .L_26)
	.align		4
.L_26:
        /*0034*/ 	.word	index@(_ZN7cutlass13device_kernelINS_4gemm6kernel13GemmUniversalIN4cute5tupleIJiiiiEEENS1_10collective13CollectiveMmaINS1_35MainloopSm100TmaUmmaWarpSpecializedILi2ELi2ELi2ENS5_IJNS4_1CILi8EEENSA_ILi1EEESC_EEEEENS5_IJNSA_ILi256EEESF_NSA_ILi128EEEEEENS_6half_tENS5_IJlSC_lEEESI_SJ_NS4_8TiledMMAINS4_8MMA_AtomIJNS4_26SM100_MMA_F16BF16_2x1SM_SSISI_SI_fLi256ELi256ELNS4_4UMMA5MajorE0ELSO_0ELNSN_7ScaleInE0ELSP_0EEEEEENS4_6LayoutINS5_IJSC_SC_SC_EEENS5_IJNSA_ILi0EEESU_SU_EEEEENS5_IJNS4_10UnderscoreESX_SX_EEEEENS4_18SM100_TMA_2SM_LOADENS4_14ComposedLayoutINS4_7SwizzleILi3ELi4ELi3EEENS4_18smem_ptr_flag_bitsILi16EEENSS_INS5_IJSB_NSA_ILi64EEEEEENS5_IJS16_SC_EEEEEEEvNS4_8identityENS4_28SM100_TMA_2SM_LOAD_MULTICASTES1A_vS1B_EENS_8epilogue10collective18CollectiveEpilogueINS1E_23Sm100TmaWarpSpecializedILi4ELi2ELi64ELb1ELb0EEEJNS5_IJSG_SF_SG_EEENS5_IJNSS_ISG_SC_EENSS_IS16_SC_EEEEESI_SJ_SI_SJ_NS1E_6fusion15FusionCallbacksIS1I_NS1N_17LinearCombinationISI_fSI_fLNS_15FloatRoundStyleE2EEES1J_S1M_JEEENS4_5SM1004TMEM4LOAD26SM100_TMEM_LOAD_32dp32b64xENS4_13SM90_TMA_LOADES1A_NS4_39AutoVectorizingCopyWithAssumedAlignmentILi128EEENS4_14SM90_TMA_STOREES1A_S1Z_S1Z_EEEvvEEEEvNT_6ParamsE)
        /*0038*/ 	.word	0x00000000


	//----- nvinfo : EIATTR_MIN_STACK_SIZE
	.align		4
.L_27:
        /*003c*/ 	.byte	0x04, 0x12
        /*003e*/ 	.short	(.L_29 - .L_28)
	.align		4
.L_28:
        /*0040*/ 	.word	index@(_ZN7cutlass13device_kernelINS_4gemm6kernel13GemmUniversalIN4cute5tupleIJiiiiEEENS1_10collective13CollectiveMmaINS1_35MainloopSm100TmaUmmaWarpSpecializedILi2ELi2ELi2ENS5_IJNS4_1CILi8EEENSA_ILi1EEESC_EEEEENS5_IJNSA_ILi256EEESF_NSA_ILi128EEEEEENS_6half_tENS5_IJlSC_lEEESI_SJ_NS4_8TiledMMAINS4_8MMA_AtomIJNS4_26SM100_MMA_F16BF16_2x1SM_SSISI_SI_fLi256ELi256ELNS4_4UMMA5MajorE0ELSO_0ELNSN_7ScaleInE0ELSP_0EEEEEENS4_6LayoutINS5_IJSC_SC_SC_EEENS5_IJNSA_ILi0EEESU_SU_EEEEENS5_IJNS4_10UnderscoreESX_SX_EEEEENS4_18SM100_TMA_2SM_LOADENS4_14ComposedLayoutINS4_7SwizzleILi3ELi4ELi3EEENS4_18smem_ptr_flag_bitsILi16EEENSS_INS5_IJSB_NSA_ILi64EEEEEENS5_IJS16_SC_EEEEEEEvNS4_8identityENS4_28SM100_TMA_2SM_LOAD_MULTICASTES1A_vS1B_EENS_8epilogue10collective18CollectiveEpilogueINS1E_23Sm100TmaWarpSpecializedILi4ELi2ELi64ELb1ELb0EEEJNS5_IJSG_SF_SG_EEENS5_IJNSS_ISG_SC_EENSS_IS16_SC_EEEEESI_SJ_SI_SJ_NS1E_6fusion15FusionCallbacksIS1I_NS1N_17LinearCombinationISI_fSI_fLNS_15FloatRoundStyleE2EEES1J_S1M_JEEENS4_5SM1004TMEM4LOAD26SM100_TMEM_LOAD_32dp32b64xENS4_13SM90_TMA_LOADES1A_NS4_39AutoVectorizingCopyWithAssumedAlignmentILi128EEENS4_14SM90_TMA_STOREES1A_S1Z_S1Z_EEEvvEEEEvNT_6ParamsE)
        /*0044*/ 	.word	0x00000000
.L_29:


//--------------------- .nv.compat                --------------------------
	.section	.nv.compat,"",@"SHT_CUDA_COMPAT_INFO"
	.align	4
        /*0000*/ 	.byte	0x02, 0x09, 0x01, 0x00, 0x02, 0x02, 0x02, 0x00, 0x02, 0x05, 0x05, 0x00, 0x03, 0x07, 0x01, 0x01
        /*0010*/ 	.byte	0x02, 0x03, 0x01, 0x00, 0x02, 0x06, 0x01, 0x00, 0x04, 0x0b, 0x08, 0x00, 0x09, 0x00, 0x00, 0x00
        /*0020*/ 	.byte	0x00, 0x00, 0x00, 0x00


//--------------------- .nv.info._ZN7cutlass13device_kernelINS_4gemm6kernel13GemmUniversalIN4cute5tupleIJiiiiEEENS1_10collective13CollectiveMmaINS1_35MainloopSm100TmaUmmaWarpSpecializedILi2ELi2ELi2ENS5_IJNS4_1CILi8EEENSA_ILi1EEESC_EEEEENS5_IJNSA_ILi256EEESF_NSA_ILi128EEEEEENS_6half_tENS5_IJlSC_lEEESI_SJ_NS4_8TiledMMAINS4_8MMA_AtomIJNS4_26SM100_MMA_F16BF16_2x1SM_SSISI_SI_fLi256ELi256ELNS4_4UMMA5MajorE0ELSO_0ELNSN_7ScaleInE0ELSP_0EEEEEENS4_6LayoutINS5_IJSC_SC_SC_EEENS5_IJNSA_ILi0EEESU_SU_EEEEENS5_IJNS4_10UnderscoreESX_SX_EEEEENS4_18SM100_TMA_2SM_LOADENS4_14ComposedLayoutINS4_7SwizzleILi3ELi4ELi3EEENS4_18smem_ptr_flag_bitsILi16EEENSS_INS5_IJSB_NSA_ILi64EEEEEENS5_IJS16_SC_EEEEEEEvNS4_8identityENS4_28SM100_TMA_2SM_LOAD_MULTICASTES1A_vS1B_EENS_8epilogue10collective18CollectiveEpilogueINS1E_23Sm100TmaWarpSpecializedILi4ELi2ELi64ELb1ELb0EEEJNS5_IJSG_SF_SG_EEENS5_IJNSS_ISG_SC_EENSS_IS16_SC_EEEEESI_SJ_SI_SJ_NS1E_6fusion15FusionCallbacksIS1I_NS1N_17LinearCombinationISI_fSI_fLNS_15FloatRoundStyleE2EEES1J_S1M_JEEENS4_5SM1004TMEM4LOAD26SM100_TMEM_LOAD_32dp32b64xENS4_13SM90_TMA_LOADES1A_NS4_39AutoVectorizingCopyWithAssumedAlignmentILi128EEENS4_14SM90_TMA_STOREES1A_S1Z_S1Z_EEEvvEEEEvNT_6ParamsE --------------------------
	.section	.nv.info._ZN7cutlass13device_kernelINS_4gemm6kernel13GemmUniversalIN4cute5tupleIJiiiiEEENS1_10collective13CollectiveMmaINS1_35MainloopSm100TmaUmmaWarpSpecializedILi2ELi2ELi2ENS5_IJNS4_1CILi8EEENSA_ILi1EEESC_EEEEENS5_IJNSA_ILi256EEESF_NSA_ILi128EEEEEENS_6half_tENS5_IJlSC_lEEESI_SJ_NS4_8TiledMMAINS4_8MMA_AtomIJNS4_26SM100_MMA_F16BF16_2x1SM_SSISI_SI_fLi256ELi256ELNS4_4UMMA5MajorE0ELSO_0ELNSN_7ScaleInE0ELSP_0EEEEEENS4_6LayoutINS5_IJSC_SC_SC_EEENS5_IJNSA_ILi0EEESU_SU_EEEEENS5_IJNS4_10UnderscoreESX_SX_EEEEENS4_18SM100_TMA_2SM_LOADENS4_14ComposedLayoutINS4_7SwizzleILi3ELi4ELi3EEENS4_18smem_ptr_flag_bitsILi16EEENSS_INS5_IJSB_NSA_ILi64EEEEEENS5_IJS16_SC_EEEEEEEvNS4_8identityENS4_28SM100_TMA_2SM_LOAD_MULTICASTES1A_vS1B_EENS_8epilogue10collective18CollectiveEpilogueINS1E_23Sm100TmaWarpSpecializedILi4ELi2ELi64ELb1ELb0EEEJNS5_IJSG_SF_SG_EEENS5_IJNSS_ISG_SC_EENSS_IS16_SC_EEEEESI_SJ_SI_SJ_NS1E_6fusion15FusionCallbacksIS1I_NS1N_17LinearCombinationISI_fSI_fLNS_15FloatRoundStyleE2EEES1J_S1M_JEEENS4_5SM1004TMEM4LOAD26SM100_TMEM_LOAD_32dp32b64xENS4_13SM90_TMA_LOADES1A_NS4_39AutoVectorizingCopyWithAssumedAlignmentILi128EEENS4_14SM90_TMA_STOREES1A_S1Z_S1Z_EEEvvEEEEvNT_6ParamsE,"",@"SHT_CUDA_INFO"
	.sectionflags	@""
	.align	4


	//----- nvinfo : EIATTR_CUDA_API_VERSION
	.align		4
        /*0000*/ 	.byte	0x04, 0x37
        /*0002*/ 	.short	(.L_31 - .L_30)
.L_30:
        /*0004*/ 	.word	0x00000082


	//----- nvinfo : EIATTR_KPARAM_INFO
	.align		4
.L_31:
        /*0008*/ 	.byte	0x04, 0x17
        /*000a*/ 	.short	(.L_33 - .L_32)
.L_32:
        /*000c*/ 	.word	0x00000000
        /*0010*/ 	.short	0x0000
        /*0012*/ 	.short	0x0000
        /*0014*/ 	.byte	0x00, 0xf0, 0x01, 0x20


	//----- nvinfo : EIATTR_AT_ENTRY_FRAGMENTS
	.align		4
.L_33:
        /*0018*/ 	.byte	0x04, 0x4f
        /*001a*/ 	.short	(.L_35 - .L_34)


	//   ....[0]....
.L_34:
        /*001c*/ 	.word	0x00000007


	//----- nvinfo : EIATTR_RESERVED_SMEM_USED
	.align		4
.L_35:
        /*0020*/ 	.byte	0x01, 0x41
	.zero		2


	//----- nvinfo : EIATTR_SPARSE_MMA_MASK
	.align		4
        /*0024*/ 	.byte	0x03, 0x50
        /*0026*/ 	.short	0x0000


	//----- nvinfo : EIATTR_TCGEN05_2CTA_USED
	.align		4
        /*0028*/ 	.byte	0x01, 0x52
	.zero		2


	//----- nvinfo : EIATTR_MAXREG_COUNT
	.align		4
        /*002c*/ 	.byte	0x03, 0x1b
        /*002e*/ 	.short	0x00ff


	//----- nvinfo : EIATTR_NUM_BARRIERS
	.align		4
        /*0030*/ 	.byte	0x02, 0x4c
        /*0032*/ 	.byte	0x07
	.zero		1


	//----- nvinfo : EIATTR_EXTERNS
	.align		4
        /*0034*/ 	.byte	0x04, 0x0f
        /*0036*/ 	.short	(.L_37 - .L_36)


	//   ....[0]....
	.align		4
.L_36:
        /*0038*/ 	.word	index@(__assertfail)


	//----- nvinfo : EIATTR_MERCURY_ISA_VERSION
	.align		4
.L_37:
        /*003c*/ 	.byte	0x03, 0x5f
        /*003e*/ 	.short	0x0101


	//----- nvinfo : EIATTR_INT_WARP_WIDE_INSTR_OFFSETS
	.align		4
        /*0040*/ 	.byte	0x04, 0x31
        /*0042*/ 	.short	(.L_39 - .L_38)


	//   ....[0]....
.L_38:
        /*0044*/ 	.word	0x00000cf0


	//   ....[1]....
        /*0048*/ 	.word	0x00000d90


	//   ....[2]....
        /*004c*/ 	.word	0x000043e0


	//   ....[3]....
        /*0050*/ 	.word	0x00004400


	//   ....[4]....
        /*0054*/ 	.word	0x00004430


	//   ....[5]....
        /*0058*/ 	.word	0x00004ff0


	//   ....[6]....
        /*005c*/ 	.word	0x00005050


	//   ....[7]....
        /*0060*/ 	.word	0x00005140


	//   ....[8]....
        /*0064*/ 	.word	0x000051c0


	//   ....[9]....
        /*0068*/ 	.word	0x000052c0


	//   ....[10]....
        /*006c*/ 	.word	0x00005350


	//   ....[11]....
        /*0070*/ 	.word	0x00005450


	//   ....[12]....
        /*0074*/ 	.word	0x00005500


	//----- nvinfo : EIATTR_COOP_GROUP_MASK_REGIDS
	.align		4
.L_39:
        /*0078*/ 	.byte	0x04, 0x29
        /*007a*/ 	.short	(.L_41 - .L_40)


	//   ....[0]....
.L_40:
        /*007c*/ 	.word	0xffffffff


	//   ....[1]....
        /*0080*/ 	.word	0xffffffff


	//   ....[2]....
        /*0084*/ 	.word	0xffffffff


	//   ....[3]....
        /*0088*/ 	.word	0xffffffff


	//   ....[4]....
        /*008c*/ 	.word	0xffffffff


	//   ....[5]....
        /*0090*/ 	.word	0xffffffff


	//   ....[6]....
        /*0094*/ 	.word	0xffffffff


	//   ....[7]....
        /*0098*/ 	.word	0xffffffff


	//   ....[8]....
        /*009c*/ 	.word	0xffffffff


	//   ....[9]....
        /*00a0*/ 	.word	0xffffffff


	//   ....[10]....
        /*00a4*/ 	.word	0xffffffff


	//   ....[11]....
        /*00a8*/ 	.word	0xffffffff


	//   ....[12]....
        /*00ac*/ 	.word	0xffffffff


	//   ....[13]....
        /*00b0*/ 	.word	0xffffffff


	//----- nvinfo : EIATTR_COOP_GROUP_INSTR_OFFSETS
	.align		4
.L_41:
        /*00b4*/ 	.byte	0x04, 0x28
        /*00b6*/ 	.short	(.L_43 - .L_42)


	//   ....[0]....
.L_42:
        /*00b8*/ 	.word	0x000000b0


	//   ....[1]....
        /*00bc*/ 	.word	0x00000520


	//   ....[2]....
        /*00c0*/ 	.word	0x000006a0


	//   ....[3]....
        /*00c4*/ 	.word	0x00000830


	//   ....[4]....
        /*00c8*/ 	.word	0x00000920


	//   ....[5]....
        /*00cc*/ 	.word	0x00000a80


	//   ....[6]....
        /*00d0*/ 	.word	0x00000bd0


	//   ....[7]....
        /*00d4*/ 	.word	0x00000e10


	//   ....[8]....
        /*00d8*/ 	.word	0x00002390


	//   ....[9]....
        /*00dc*/ 	.word	0x00003120


	//   ....[10]....
        /*00e0*/ 	.word	0x000035f0


	//   ....[11]....
        /*00e4*/ 	.word	0x00003620


	//   ....[12]....
        /*00e8*/ 	.word	0x000042e0


	//   ....[13]....
        /*00ec*/ 	.word	0x000044f0


	//----- nvinfo : EIATTR_VRC_CTA_INIT_COUNT
	.align		4
.L_43:
        /*00f0*/ 	.byte	0x02, 0x4a
        /*00f2*/ 	.byte	0x80
	.zero		1


	//----- nvinfo : EIATTR_SYSCALL_OFFSETS
	.align		4
        /*00f4*/ 	.byte	0x04, 0x46
        /*00f6*/ 	.short	(.L_45 - .L_44)


	//   ....[0]....
.L_44:
        /*00f8*/ 	.word	0x00006190


	//   ....[1]....
        /*00fc*/ 	.word	0x00006280


	//   ....[2]....
        /*0100*/ 	.word	0x00006c50


	//   ....[3]....
        /*0104*/ 	.word	0x00008110


	//   ....[4]....
        /*0108*/ 	.word	0x00009540


	//   ....[5]....
        /*010c*/ 	.word	0x0000a960


	//----- nvinfo : EIATTR_MBARRIER_INSTR_OFFSETS
	.align		4
.L_45:
        /*0110*/ 	.byte	0x04, 0x39
        /*0112*/ 	.short	(.L_47 - .L_46)


	//   ....[0]....
.L_46:
        /*0114*/ 	.word	0x00000650
        /*0118*/ 	.word	0x000000ff
        /*011c*/ 	.word	0x00000000
        /*0120*/ 	.short	0x0100
        /*0122*/ 	.byte	0x04
	.zero		1


	//   ....[1]....
        /*0124*/ 	.word	0x00000660
        /*0128*/ 	.word	0x000000ff
        /*012c*/ 	.word	0x00000010
        /*0130*/ 	.short	0x0100
        /*0132*/ 	.byte	0x04
	.zero		1


	//   ....[2]....
        /*0134*/ 	.word	0x00000670
        /*0138*/ 	.word	0x000000ff
        /*013c*/ 	.word	0x00000008
        /*0140*/ 	.short	0x0100
        /*0142*/ 	.byte	0x04
	.zero		1


	//   ....[3]....
        /*0144*/ 	.word	0x00000680
        /*0148*/ 	.word	0x000000ff
        /*014c*/ 	.word	0x00000018
        /*0150*/ 	.short	0x0100
        /*0152*/ 	.byte	0x04
	.zero		1


	//   ....[4]....
        /*0154*/ 	.word	0x000007a0
        /*0158*/ 	.word	0x000000ff
        /*015c*/ 	.word	0x00000020
        /*0160*/ 	.short	0x0100
        /*0162*/ 	.byte	0x04
	.zero		1


	//   ....[5]....
        /*0164*/ 	.word	0x000007b0
        /*0168*/ 	.word	0x000000ff
        /*016c*/ 	.word	0x00000040
        /*0170*/ 	.short	0x0100
        /*0172*/ 	.byte	0x04
	.zero		1


	//   ....[6]....
        /*0174*/ 	.word	0x000007c0
        /*0178*/ 	.word	0x000000ff
        /*017c*/ 	.word	0x00000028
        /*0180*/ 	.short	0x0100
        /*0182*/ 	.byte	0x04
	.zero		1


	//   ....[7]....
        /*0184*/ 	.word	0x000007d0
        /*0188*/ 	.word	0x000000ff
        /*018c*/ 	.word	0x00000048
        /*0190*/ 	.short	0x0100
        /*0192*/ 	.byte	0x04
	.zero		1


	//   ....[8]....
        /*0194*/ 	.word	0x000007e0
        /*0198*/ 	.word	0x000000ff
        /*019c*/ 	.word	0x00000030
        /*01a0*/ 	.short	0x0100
        /*01a2*/ 	.byte	0x04
	.zero		1


	//   ....[9]....
        /*01a4*/ 	.word	0x000007f0
        /*01a8*/ 	.word	0x000000ff
        /*01ac*/ 	.word	0x00000050
        /*01b0*/ 	.short	0x0100
        /*01b2*/ 	.byte	0x04
	.zero		1


	//   ....[10]....
        /*01b4*/ 	.word	0x00000800
        /*01b8*/ 	.word	0x000000ff
        /*01bc*/ 	.word	0x00000038
        /*01c0*/ 	.short	0x0100
        /*01c2*/ 	.byte	0x04
	.zero		1


	//   ....[11]....
        /*01c4*/ 	.word	0x00000810
        /*01c8*/ 	.word	0x000000ff
        /*01cc*/ 	.word	0x00000058
        /*01d0*/ 	.short	0x0100
        /*01d2*/ 	.byte	0x04
	.zero		1


	//   ....[12]....
        /*01d4*/ 	.word	0x000008f0
        /*01d8*/ 	.word	0x000000ff
        /*01dc*/ 	.word	0x00000060
        /*01e0*/ 	.short	0x0100
        /*01e2*/ 	.byte	0x06
	.zero		1


	//   ....[13]....
        /*01e4*/ 	.word	0x00000900
        /*01e8*/ 	.word	0x000000ff
        /*01ec*/ 	.word	0x00000068
        /*01f0*/ 	.short	0x0100
        /*01f2*/ 	.byte	0x06
	.zero		1


	//   ....[14]....
        /*01f4*/ 	.word	0x00000a30
        /*01f8*/ 	.word	0x000000ff
        /*01fc*/ 	.word	0x00000070
        /*0200*/ 	.short	0x0100
        /*0202*/ 	.byte	0x06
	.zero		1


	//   ....[15]....
        /*0204*/ 	.word	0x00000a40
        /*0208*/ 	.word	0x000000ff
        /*020c*/ 	.word	0x00000080
        /*0210*/ 	.short	0x0100
        /*0212*/ 	.byte	0x06
	.zero		1


	//   ....[16]....
        /*0214*/ 	.word	0x00000a50
        /*0218*/ 	.word	0x000000ff
        /*021c*/ 	.word	0x00000078
        /*0220*/ 	.short	0x0100
        /*0222*/ 	.byte	0x06
	.zero		1


	//   ....[17]....
        /*0224*/ 	.word	0x00000a60
        /*0228*/ 	.word	0x000000ff
        /*022c*/ 	.word	0x00000088
        /*0230*/ 	.short	0x0100
        /*0232*/ 	.byte	0x06
	.zero		1


	//   ....[18]....
        /*0234*/ 	.word	0x00000b80
        /*0238*/ 	.word	0x000000ff
        /*023c*/ 	.word	0x00000090
        /*0240*/ 	.short	0x0100
        /*0242*/ 	.byte	0x04
	.zero		1


	//   ....[19]....
        /*0244*/ 	.word	0x00000b90
        /*0248*/ 	.word	0x000000ff
        /*024c*/ 	.word	0x000000a0
        /*0250*/ 	.short	0x0100
        /*0252*/ 	.byte	0x04
	.zero		1


	//   ....[20]....
        /*0254*/ 	.word	0x00000ba0
        /*0258*/ 	.word	0x000000ff
        /*025c*/ 	.word	0x00000098
        /*0260*/ 	.short	0x0100
        /*0262*/ 	.byte	0x04
	.zero		1


	//   ....[21]....
        /*0264*/ 	.word	0x00000bb0
        /*0268*/ 	.word	0x000000ff
        /*026c*/ 	.word	0x000000a8
        /*0270*/ 	.short	0x0100
        /*0272*/ 	.byte	0x04
	.zero		1


	//   ....[22]....
        /*0274*/ 	.word	0x00000ca0
        /*0278*/ 	.word	0x000000ff
        /*027c*/ 	.word	0x000000b0
        /*0280*/ 	.short	0x0100
        /*0282*/ 	.byte	0x04
	.zero		1


	//   ....[23]....
        /*0284*/ 	.word	0x00000cb0
        /*0288*/ 	.word	0x000000ff
        /*028c*/ 	.word	0x000000c0
        /*0290*/ 	.short	0x0100
        /*0292*/ 	.byte	0x04
	.zero		1


	//   ....[24]....
        /*0294*/ 	.word	0x00000cc0
        /*0298*/ 	.word	0x000000ff
        /*029c*/ 	.word	0x000000b8
        /*02a0*/ 	.short	0x0100
        /*02a2*/ 	.byte	0x04
	.zero		1


	//   ....[25]....
        /*02a4*/ 	.word	0x00000cd0
        /*02a8*/ 	.word	0x000000ff
        /*02ac*/ 	.word	0x000000c8
        /*02b0*/ 	.short	0x0100
        /*02b2*/ 	.byte	0x04
	.zero		1


	//   ....[26]....
        /*02b4*/ 	.word	0x00000dd0
        /*02b8*/ 	.word	0x000000ff
        /*02bc*/ 	.word	0x000000d0
        /*02c0*/ 	.short	0x0100
        /*02c2*/ 	.byte	0x06
	.zero		1


	//   ....[27]....
        /*02c4*/ 	.word	0x000019f0
        /*02c8*/ 	.word	0x00000003
        /*02cc*/ 	.word	0x000000c0
        /*02d0*/ 	.short	0x010a
        /*02d2*/ 	.byte	0xff
	.zero		1


	//   ....[28]....
        /*02d4*/ 	.word	0x00001a20
        /*02d8*/ 	.word	0x00000003
        /*02dc*/ 	.word	0x000000b0
        /*02e0*/ 	.short	0x0101
        /*02e2*/ 	.byte	0xff
	.zero		1


	//   ....[29]....
        /*02e4*/ 	.word	0x00001ae0
        /*02e8*/ 	.word	0x000000ff
        /*02ec*/ 	.word	0x00000010
        /*02f0*/ 	.short	0x010a
        /*02f2*/ 	.byte	0x04
	.zero		1


	//   ....[30]....
        /*02f4*/ 	.word	0x00001ba0
        /*02f8*/ 	.word	0x000000ff
        /*02fc*/ 	.word	0x00000010
        /*0300*/ 	.short	0x010a
        /*0302*/ 	.byte	0x21
	.zero		1


	//   ....[31]....
        /*0304*/ 	.word	0x00001d50
        /*0308*/ 	.word	0x000000ff
        /*030c*/ 	.word	0x00000010
        /*0310*/ 	.short	0x010a
        /*0312*/ 	.byte	0x05
	.zero		1


	//   ....[32]....
        /*0314*/ 	.word	0x00001f30
        /*0318*/ 	.word	0x000000ff
        /*031c*/ 	.word	0x00000068
        /*0320*/ 	.short	0x0101
        /*0322*/ 	.byte	0x0e
	.zero		1


	//   ....[33]....
        /*0324*/ 	.word	0x00001f50
        /*0328*/ 	.word	0x000000ff
        /*032c*/ 	.word	0x00000010
        /*0330*/ 	.short	0x010a
        /*0332*/ 	.byte	0x04
	.zero		1


	//   ....[34]....
        /*0334*/ 	.word	0x00001fd0
        /*0338*/ 	.word	0x000000ff
        /*033c*/ 	.word	0x00000010
        /*0340*/ 	.short	0x010a
        /*0342*/ 	.byte	0x07
	.zero		1


	//   ....[35]....
        /*0344*/ 	.word	0x00002110
        /*0348*/ 	.word	0x000000ff
        /*034c*/ 	.word	0x00000010
        /*0350*/ 	.short	0x010a
        /*0352*/ 	.byte	0x04
	.zero		1


	//   ....[36]....
        /*0354*/ 	.word	0x000023c0
        /*0358*/ 	.word	0x00000003
        /*035c*/ 	.word	0x00000070
        /*0360*/ 	.short	0x010a
        /*0362*/ 	.byte	0xff
	.zero		1


	//   ....[37]....
        /*0364*/ 	.word	0x00002510
        /*0368*/ 	.word	0x00000000
        /*036c*/ 	.word	0x00000000
        /*0370*/ 	.short	0x0101
        /*0372*/ 	.byte	0xff
	.zero		1


	//   ....[38]....
        /*0374*/ 	.word	0x00002ac0
        /*0378*/ 	.word	0x000000ff
        /*037c*/ 	.word	0x00000000
        /*0380*/ 	.short	0x010a
        /*0382*/ 	.byte	0x04
	.zero		1


	//   ....[39]....
        /*0384*/ 	.word	0x00002b60
        /*0388*/ 	.word	0x00000000
        /*038c*/ 	.word	0x00000000
        /*0390*/ 	.short	0x010a
        /*0392*/ 	.byte	0xff
	.zero		1


	//   ....[40]....
        /*0394*/ 	.word	0x00002c80
        /*0398*/ 	.word	0x00000002
        /*039c*/ 	.word	0x000000b0
        /*03a0*/ 	.short	0x010a
        /*03a2*/ 	.byte	0xff
	.zero		1


	//   ....[41]....
        /*03a4*/ 	.word	0x00002ce0
        /*03a8*/ 	.word	0x00000004
        /*03ac*/ 	.word	0x00000000
        /*03b0*/ 	.short	0x0101
        /*03b2*/ 	.byte	0xff
	.zero		1


	//   ....[42]....
        /*03b4*/ 	.word	0x00002d00
        /*03b8*/ 	.word	0x000000ff
        /*03bc*/ 	.word	0x00000080
        /*03c0*/ 	.short	0x010a
        /*03c2*/ 	.byte	0x04
	.zero		1


	//   ....[43]....
        /*03c4*/ 	.word	0x00002e20
        /*03c8*/ 	.word	0x00000002
        /*03cc*/ 	.word	0x00000070
        /*03d0*/ 	.short	0x010a
        /*03d2*/ 	.byte	0xff
	.zero		1


	//   ....[44]....
        /*03d4*/ 	.word	0x00002f30
        /*03d8*/ 	.word	0x00000002
        /*03dc*/ 	.word	0x00000000
        /*03e0*/ 	.short	0x0101
        /*03e2*/ 	.byte	0xff
	.zero		1


	//   ....[45]....
        /*03e4*/ 	.word	0x00002fc0
        /*03e8*/ 	.word	0x000000ff
        /*03ec*/ 	.word	0x00000080
        /*03f0*/ 	.short	0x0106
        /*03f2*/ 	.byte	0x04
	.zero		1


	//   ....[46]....
        /*03f4*/ 	.word	0x00002fe0
        /*03f8*/ 	.word	0x000000ff
        /*03fc*/ 	.word	0x00000080
        /*0400*/ 	.short	0x010a
        /*0402*/ 	.byte	0x04
	.zero		1


	//   ....[47]....
        /*0404*/ 	.word	0x00003070
        /*0408*/ 	.word	0x000000ff
        /*040c*/ 	.word	0x00000080
        /*0410*/ 	.short	0x0106
        /*0412*/ 	.byte	0x07
	.zero		1


	//   ....[48]....
        /*0414*/ 	.word	0x000030b0
        /*0418*/ 	.word	0x00000000
        /*041c*/ 	.word	0x00000080
        /*0420*/ 	.short	0x010a
        /*0422*/ 	.byte	0xff
	.zero		1


	//   ....[49]....
        /*0424*/ 	.word	0x000032f0
        /*0428*/ 	.word	0x000000ff
        /*042c*/ 	.word	0x00000008
        /*0430*/ 	.short	0x010a
        /*0432*/ 	.byte	0x05
	.zero		1


	//   ....[50]....
        /*0434*/ 	.word	0x00003310
        /*0438*/ 	.word	0x000000ff
        /*043c*/ 	.word	0x00000008
        /*0440*/ 	.short	0x010a
        /*0442*/ 	.byte	0x05
	.zero		1


	//   ....[51]....
        /*0444*/ 	.word	0x000034a0
        /*0448*/ 	.word	0x000000ff
        /*044c*/ 	.word	0x00000008
        /*0450*/ 	.short	0x010a
        /*0452*/ 	.byte	0x05
	.zero		1


	//   ....[52]....
        /*0454*/ 	.word	0x000034c0
        /*0458*/ 	.word	0x000000ff
        /*045c*/ 	.word	0x00000008
        /*0460*/ 	.short	0x010a
        /*0462*/ 	.byte	0x05
	.zero		1


	//   ....[53]....
        /*0464*/ 	.word	0x00003580
        /*0468*/ 	.word	0x000000ff
        /*046c*/ 	.word	0x00000000
        /*0470*/ 	.short	0x0101
        /*0472*/ 	.byte	0x04
	.zero		1


	//   ....[54]....
        /*0474*/ 	.word	0x00003940
        /*0478*/ 	.word	0x00000000
        /*047c*/ 	.word	0x00000070
        /*0480*/ 	.short	0x010a
        /*0482*/ 	.byte	0xff
	.zero		1


	//   ....[55]....
        /*0484*/ 	.word	0x00003a00
        /*0488*/ 	.word	0x00000000
        /*048c*/ 	.word	0x00000000
        /*0490*/ 	.short	0x0101
        /*0492*/ 	.byte	0xff
	.zero		1


	//   ....[56]....
        /*0494*/ 	.word	0x00003ac0
        /*0498*/ 	.word	0x000000ff
        /*049c*/ 	.word	0x00000000
        /*04a0*/ 	.short	0x010a
        /*04a2*/ 	.byte	0x04
	.zero		1


	//   ....[57]....
        /*04a4*/ 	.word	0x00003ad0
        /*04a8*/ 	.word	0x000000ff
        /*04ac*/ 	.word	0x000000a0
        /*04b0*/ 	.short	0x010a
        /*04b2*/ 	.byte	0x2e
	.zero		1


	//   ....[58]....
        /*04b4*/ 	.word	0x00003b80
        /*04b8*/ 	.word	0x000000ff
        /*04bc*/ 	.word	0x00000000
        /*04c0*/ 	.short	0x010a
        /*04c2*/ 	.byte	0x07
	.zero		1


	//   ....[59]....
        /*04c4*/ 	.word	0x00003cb0
        /*04c8*/ 	.word	0x000000ff
        /*04cc*/ 	.word	0x00000000
        /*04d0*/ 	.short	0x010a
        /*04d2*/ 	.byte	0x04
	.zero		1


	//   ....[60]....
        /*04d4*/ 	.word	0x000040f0
        /*04d8*/ 	.word	0x000000ff
        /*04dc*/ 	.word	0x00000000
        /*04e0*/ 	.short	0x010a
        /*04e2*/ 	.byte	0x04
	.zero		1


	//   ....[61]....
        /*04e4*/ 	.word	0x00004190
        /*04e8*/ 	.word	0x00000000
        /*04ec*/ 	.word	0x00000000
        /*04f0*/ 	.short	0x010a
        /*04f2*/ 	.byte	0xff
	.zero		1


	//   ....[62]....
        /*04f4*/ 	.word	0x000041d0
        /*04f8*/ 	.word	0x00000000
        /*04fc*/ 	.word	0x00000000
        /*0500*/ 	.short	0x010a
        /*0502*/ 	.byte	0xff
	.zero		1


	//   ....[63]....
        /*0504*/ 	.word	0x00004240
        /*0508*/ 	.word	0x000000ff
        /*050c*/ 	.word	0x00000000
        /*0510*/ 	.short	0x0101
        /*0512*/ 	.byte	0x04
	.zero		1


	//   ....[64]....
        /*0514*/ 	.word	0x00004280
        /*0518*/ 	.word	0x000000ff
        /*051c*/ 	.word	0x000000d0
        /*0520*/ 	.short	0x010a
        /*0522*/ 	.byte	0x29
	.zero		1


	//   ....[65]....
        /*0524*/ 	.word	0x000042d0
        /*0528*/ 	.word	0x000000ff
        /*052c*/ 	.word	0x00000000
        /*0530*/ 	.short	0x0101
        /*0532*/ 	.byte	0x04
	.zero		1


	//   ....[66]....
        /*0534*/ 	.word	0x000047b0
        /*0538*/ 	.word	0x00000008
        /*053c*/ 	.word	0x00000070
        /*0540*/ 	.short	0x010a
        /*0542*/ 	.byte	0xff
	.zero		1


	//   ....[67]....
        /*0544*/ 	.word	0x00004920
        /*0548*/ 	.word	0x00000000
        /*054c*/ 	.word	0x00000000
        /*0550*/ 	.short	0x0101
        /*0552*/ 	.byte	0xff
	.zero		1


	//   ....[68]....
        /*0554*/ 	.word	0x00004e00
        /*0558*/ 	.word	0x000000ff
        /*055c*/ 	.word	0x00000068
        /*0560*/ 	.short	0x010a
        /*0562*/ 	.byte	0x15
	.zero		1


	//   ....[69]....
        /*0564*/ 	.word	0x00004f90
        /*0568*/ 	.word	0x000000ff
        /*056c*/ 	.word	0x00000040
        /*0570*/ 	.short	0x010a
        /*0572*/ 	.byte	0x15
	.zero		1


	//   ....[70]....
        /*0574*/ 	.word	0x000050e0
        /*0578*/ 	.word	0x000000ff
        /*057c*/ 	.word	0x00000020
        /*0580*/ 	.short	0x010b
        /*0582*/ 	.byte	0x15
	.zero		1


	//   ....[71]....
        /*0584*/ 	.word	0x00005100
        /*0588*/ 	.word	0x000000ff
        /*058c*/ 	.word	0x00000000
        /*0590*/ 	.short	0x0101
        /*0592*/ 	.byte	0x04
	.zero		1


	//   ....[72]....
        /*0594*/ 	.word	0x00005110
        /*0598*/ 	.word	0x000000ff
        /*059c*/ 	.word	0x00000048
        /*05a0*/ 	.short	0x010a
        /*05a2*/ 	.byte	0x15
	.zero		1


	//   ....[73]....
        /*05a4*/ 	.word	0x00005260
        /*05a8*/ 	.word	0x000000ff
        /*05ac*/ 	.word	0x00000028
        /*05b0*/ 	.short	0x010b
        /*05b2*/ 	.byte	0x15
	.zero		1


	//   ....[74]....
        /*05b4*/ 	.word	0x00005280
        /*05b8*/ 	.word	0x000000ff
        /*05bc*/ 	.word	0x00000000
        /*05c0*/ 	.short	0x0101
        /*05c2*/ 	.byte	0x04
	.zero		1


	//   ....[75]....
        /*05c4*/ 	.word	0x00005290
        /*05c8*/ 	.word	0x000000ff
        /*05cc*/ 	.word	0x00000050
        /*05d0*/ 	.short	0x010a
        /*05d2*/ 	.byte	0x15
	.zero		1


	//   ....[76]....
        /*05d4*/ 	.word	0x000053f0
        /*05d8*/ 	.word	0x000000ff
        /*05dc*/ 	.word	0x00000030
        /*05e0*/ 	.short	0x010b
        /*05e2*/ 	.byte	0x15
	.zero		1


	//   ....[77]....
        /*05e4*/ 	.word	0x00005410
        /*05e8*/ 	.word	0x000000ff
        /*05ec*/ 	.word	0x00000000
        /*05f0*/ 	.short	0x0101
        /*05f2*/ 	.byte	0x04
	.zero		1


	//   ....[78]....
        /*05f4*/ 	.word	0x00005420
        /*05f8*/ 	.word	0x000000ff
        /*05fc*/ 	.word	0x00000058
        /*0600*/ 	.short	0x010a
        /*0602*/ 	.byte	0x15
	.zero		1


	//   ....[79]....
        /*0604*/ 	.word	0x00005610
        /*0608*/ 	.word	0x000000ff
        /*060c*/ 	.word	0x00000038
        /*0610*/ 	.short	0x010b
        /*0612*/ 	.byte	0x15
	.zero		1


	//   ....[80]....
        /*0614*/ 	.word	0x00005620
        /*0618*/ 	.word	0x000000ff
        /*061c*/ 	.word	0x00000000
        /*0620*/ 	.short	0x0101
        /*0622*/ 	.byte	0x27
	.zero		1


	//   ....[81]....
        /*0624*/ 	.word	0x00005650
        /*0628*/ 	.word	0x000000ff
        /*062c*/ 	.word	0x00000040
        /*0630*/ 	.short	0x010a
        /*0632*/ 	.byte	0x15
	.zero		1


	//   ....[82]....
        /*0634*/ 	.word	0x00005670
        /*0638*/ 	.word	0x000000ff
        /*063c*/ 	.word	0x00000048
        /*0640*/ 	.short	0x010a
        /*0642*/ 	.byte	0x15
	.zero		1


	//   ....[83]....
        /*0644*/ 	.word	0x00005690
        /*0648*/ 	.word	0x000000ff
        /*064c*/ 	.word	0x00000050
        /*0650*/ 	.short	0x010a
        /*0652*/ 	.byte	0x15
	.zero		1


	//   ....[84]....
        /*0654*/ 	.word	0x000056d0
        /*0658*/ 	.word	0x00000000
        /*065c*/ 	.word	0x00000058
        /*0660*/ 	.short	0x010a
        /*0662*/ 	.byte	0xff
	.zero		1


	//   ....[85]....
        /*0664*/ 	.word	0x00005a20
        /*0668*/ 	.word	0x00000003
        /*066c*/ 	.word	0x00000070
        /*0670*/ 	.short	0x010a
        /*0672*/ 	.byte	0xff
	.zero		1


	//   ....[86]....
        /*0674*/ 	.word	0x00005ba0
        /*0678*/ 	.word	0x00000000
        /*067c*/ 	.word	0x00000000
        /*0680*/ 	.short	0x0101
        /*0682*/ 	.byte	0xff
	.zero		1


	//   ....[87]....
        /*0684*/ 	.word	0x00006770
        /*0688*/ 	.word	0x000000ff
        /*068c*/ 	.word	0x00000020
        /*0690*/ 	.short	0x010a
        /*0692*/ 	.byte	0x2c
	.zero		1


	//   ....[88]....
        /*0694*/ 	.word	0x00006830
        /*0698*/ 	.word	0x000000a6
        /*069c*/ 	.word	0x00000090
        /*06a0*/ 	.short	0x010a
        /*06a2*/ 	.byte	0xff
	.zero		1


	//   ....[89]....
        /*06a4*/ 	.word	0x00006960
        /*06a8*/ 	.word	0x000000ff
        /*06ac*/ 	.word	0x00000020
        /*06b0*/ 	.short	0x010a
        /*06b2*/ 	.byte	0x2c
	.zero		1


	//   ....[90]....
        /*06b4*/ 	.word	0x00006b30
        /*06b8*/ 	.word	0x000000a6
        /*06bc*/ 	.word	0x00000090
        /*06c0*/ 	.short	0x010a
        /*06c2*/ 	.byte	0xff
	.zero		1


	//   ....[91]....
        /*06c4*/ 	.word	0x00007db0
        /*06c8*/ 	.word	0x00000000
        /*06cc*/ 	.word	0x00000000
        /*06d0*/ 	.short	0x0101
        /*06d2*/ 	.byte	0xff
	.zero		1


	//   ....[92]....
        /*06d4*/ 	.word	0x00007dc0
        /*06d8*/ 	.word	0x00000003
        /*06dc*/ 	.word	0x00000020
        /*06e0*/ 	.short	0x010a
        /*06e2*/ 	.byte	0xff
	.zero		1


	//   ....[93]....
        /*06e4*/ 	.word	0x00007ea0
        /*06e8*/ 	.word	0x00000003
        /*06ec*/ 	.word	0x00000020
        /*06f0*/ 	.short	0x010a
        /*06f2*/ 	.byte	0xff
	.zero		1


	//   ....[94]....
        /*06f4*/ 	.word	0x000091e0
        /*06f8*/ 	.word	0x0000004d
        /*06fc*/ 	.word	0x00000000
        /*0700*/ 	.short	0x0101
        /*0702*/ 	.byte	0xff
	.zero		1


	//   ....[95]....
        /*0704*/ 	.word	0x00009200
        /*0708*/ 	.word	0x00000000
        /*070c*/ 	.word	0x00000020
        /*0710*/ 	.short	0x010a
        /*0712*/ 	.byte	0xff
	.zero		1


	//   ....[96]....
        /*0714*/ 	.word	0x000092d0
        /*0718*/ 	.word	0x00000000
        /*071c*/ 	.word	0x00000020
        /*0720*/ 	.short	0x010a
        /*0722*/ 	.byte	0xff
	.zero		1


	//   ....[97]....
        /*0724*/ 	.word	0x0000a610
        /*0728*/ 	.word	0x0000004a
        /*072c*/ 	.word	0x00000000
        /*0730*/ 	.short	0x0101
        /*0732*/ 	.byte	0xff
	.zero		1


	//   ....[98]....
        /*0734*/ 	.word	0x0000a630
        /*0738*/ 	.word	0x00000003
        /*073c*/ 	.word	0x00000020
        /*0740*/ 	.short	0x010a
        /*0742*/ 	.byte	0xff
	.zero		1


	//   ....[99]....
        /*0744*/ 	.word	0x0000a700
        /*0748*/ 	.word	0x00000003
        /*074c*/ 	.word	0x00000020
        /*0750*/ 	.short	0x010a
        /*0752*/ 	.byte	0xff
	.zero		1


	//   ....[100]....
        /*0754*/ 	.word	0x0000aa50
        /*0758*/ 	.word	0x000000a6
        /*075c*/ 	.word	0x00000000
        /*0760*/ 	.short	0x0101
        /*0762*/ 	.byte	0xff
	.zero		1


	//   ....[101]....
        /*0764*/ 	.word	0x0000ba80
        /*0768*/ 	.word	0x00000000
        /*076c*/ 	.word	0x00000000
        /*0770*/ 	.short	0x0101
        /*0772*/ 	.byte	0xff
	.zero		1


	//   ....[102]....
        /*0774*/ 	.word	0x0000bd10
        /*0778*/ 	.word	0x000000ff
        /*077c*/ 	.word	0x00000000
        /*0780*/ 	.short	0x0101
        /*0782*/ 	.byte	0x04
	.zero		1


	//   ....[103]....
        /*0784*/ 	.word	0x0000bd30
        /*0788*/ 	.word	0x00000003
        /*078c*/ 	.word	0x000000c0
        /*0790*/ 	.short	0x010a
        /*0792*/ 	.byte	0xff
	.zero		1


	//   ....[104]....
        /*0794*/ 	.word	0x0000bd90
        /*0798*/ 	.word	0x00000000
        /*079c*/ 	.word	0x00000010
        /*07a0*/ 	.short	0x010a
        /*07a2*/ 	.byte	0xff
	.zero		1


	//   ....[105]....
        /*07a4*/ 	.word	0x0000bdf0
        /*07a8*/ 	.word	0x00000000
        /*07ac*/ 	.word	0x00000010
        /*07b0*/ 	.short	0x010a
        /*07b2*/ 	.byte	0xff
	.zero		1


	//   ....[106]....
        /*07b4*/ 	.word	0x0000be40
        /*07b8*/ 	.word	0x00000003
        /*07bc*/ 	.word	0x00000070
        /*07c0*/ 	.short	0x010a
        /*07c2*/ 	.byte	0xff
	.zero		1


	//   ....[107]....
        /*07c4*/ 	.word	0x0000bea0
        /*07c8*/ 	.word	0x00000000
        /*07cc*/ 	.word	0x00000000
        /*07d0*/ 	.short	0x010a
        /*07d2*/ 	.byte	0xff
	.zero		1


	//   ....[108]....
        /*07d4*/ 	.word	0x0000bef0
        /*07d8*/ 	.word	0x00000002
        /*07dc*/ 	.word	0x000000b0
        /*07e0*/ 	.short	0x010a
        /*07e2*/ 	.byte	0xff
	.zero		1


	//   ....[109]....
        /*07e4*/ 	.word	0x0000bf50
        /*07e8*/ 	.word	0x00000002
        /*07ec*/ 	.word	0x00000080
        /*07f0*/ 	.short	0x010a
        /*07f2*/ 	.byte	0xff
	.zero		1


	//   ....[110]....
        /*07f4*/ 	.word	0x0000bfa0
        /*07f8*/ 	.word	0x00000002
        /*07fc*/ 	.word	0x00000070
        /*0800*/ 	.short	0x010a
        /*0802*/ 	.byte	0xff
	.zero		1


	//   ....[111]....
        /*0804*/ 	.word	0x0000c000
        /*0808*/ 	.word	0x00000000
        /*080c*/ 	.word	0x00000080
        /*0810*/ 	.short	0x010a
        /*0812*/ 	.byte	0xff
	.zero		1


	//   ....[112]....
        /*0814*/ 	.word	0x0000c060
        /*0818*/ 	.word	0x00000000
        /*081c*/ 	.word	0x00000008
        /*0820*/ 	.short	0x010a
        /*0822*/ 	.byte	0xff
	.zero		1


	//   ....[113]....
        /*0824*/ 	.word	0x0000c140
        /*0828*/ 	.word	0x00000000
        /*082c*/ 	.word	0x00000008
        /*0830*/ 	.short	0x010a
        /*0832*/ 	.byte	0xff
	.zero		1


	//   ....[114]....
        /*0834*/ 	.word	0x0000c190
        /*0838*/ 	.word	0x00000000
        /*083c*/ 	.word	0x00000070
        /*0840*/ 	.short	0x010a
        /*0842*/ 	.byte	0xff
	.zero		1


	//   ....[115]....
        /*0844*/ 	.word	0x0000c1f0
        /*0848*/ 	.word	0x00000000
        /*084c*/ 	.word	0x000000a0
        /*0850*/ 	.short	0x010a
        /*0852*/ 	.byte	0xff
	.zero		1


	//   ....[116]....
        /*0854*/ 	.word	0x0000c250
        /*0858*/ 	.word	0x00000000
        /*085c*/ 	.word	0x00000000
        /*0860*/ 	.short	0x010a
        /*0862*/ 	.byte	0xff
	.zero		1


	//   ....[117]....
        /*0864*/ 	.word	0x0000c2b0
        /*0868*/ 	.word	0x00000000
        /*086c*/ 	.word	0x00000000
        /*0870*/ 	.short	0x010a
        /*0872*/ 	.byte	0xff
	.zero		1


	//   ....[118]....
        /*0874*/ 	.word	0x0000c310
        /*0878*/ 	.word	0x00000000
        /*087c*/ 	.word	0x000000d0
        /*0880*/ 	.short	0x010a
        /*0882*/ 	.byte	0xff
	.zero		1


	//   ....[119]....
        /*0884*/ 	.word	0x0000c360
        /*0888*/ 	.word	0x00000008
        /*088c*/ 	.word	0x00000070
        /*0890*/ 	.short	0x010a
        /*0892*/ 	.byte	0xff
	.zero		1


	//   ....[120]....
        /*0894*/ 	.word	0x0000c3c0
        /*0898*/ 	.word	0x00000000
        /*089c*/ 	.word	0x00000068
        /*08a0*/ 	.short	0x010a
        /*08a2*/ 	.byte	0xff
	.zero		1


	//   ....[121]....
        /*08a4*/ 	.word	0x0000c420
        /*08a8*/ 	.word	0x00000005
        /*08ac*/ 	.word	0x00000040
        /*08b0*/ 	.short	0x010a
        /*08b2*/ 	.byte	0xff
	.zero		1


	//   ....[122]....
        /*08b4*/ 	.word	0x0000c480
        /*08b8*/ 	.word	0x00000005
        /*08bc*/ 	.word	0x00000048
        /*08c0*/ 	.short	0x010a
        /*08c2*/ 	.byte	0xff
	.zero		1


	//   ....[123]....
        /*08c4*/ 	.word	0x0000c4e0
        /*08c8*/ 	.word	0x00000005
        /*08cc*/ 	.word	0x00000050
        /*08d0*/ 	.short	0x010a
        /*08d2*/ 	.byte	0xff
	.zero		1


	//   ....[124]....
        /*08d4*/ 	.word	0x0000c540
        /*08d8*/ 	.word	0x00000005
        /*08dc*/ 	.word	0x00000058
        /*08e0*/ 	.short	0x010a
        /*08e2*/ 	.byte	0xff
	.zero		1


	//   ....[125]....
        /*08e4*/ 	.word	0x0000c5a0
        /*08e8*/ 	.word	0x00000000
        /*08ec*/ 	.word	0x00000040
        /*08f0*/ 	.short	0x010a
        /*08f2*/ 	.byte	0xff
	.zero		1


	//   ....[126]....
        /*08f4*/ 	.word	0x0000c600
        /*08f8*/ 	.word	0x00000000
        /*08fc*/ 	.word	0x00000048
        /*0900*/ 	.short	0x010a
        /*0902*/ 	.byte	0xff
	.zero		1


	//   ....[127]....
        /*0904*/ 	.word	0x0000c660
        /*0908*/ 	.word	0x00000000
        /*090c*/ 	.word	0x00000050
        /*0910*/ 	.short	0x010a
        /*0912*/ 	.byte	0xff
	.zero		1


	//   ....[128]....
        /*0914*/ 	.word	0x0000c6b0
        /*0918*/ 	.word	0x00000003
        /*091c*/ 	.word	0x00000070
        /*0920*/ 	.short	0x010a
        /*0922*/ 	.byte	0xff
	.zero		1


	//   ....[129]....
        /*0924*/ 	.word	0x0000c710
        /*0928*/ 	.word	0x00000000
        /*092c*/ 	.word	0x00000020
        /*0930*/ 	.short	0x010a
        /*0932*/ 	.byte	0xff
	.zero		1


	//   ....[130]....
        /*0934*/ 	.word	0x0000c760
        /*0938*/ 	.word	0x000000a6
        /*093c*/ 	.word	0x00000090
        /*0940*/ 	.short	0x010a
        /*0942*/ 	.byte	0xff
	.zero		1


	//   ....[131]....
        /*0944*/ 	.word	0x0000c7b0
        /*0948*/ 	.word	0x00000003
        /*094c*/ 	.word	0x00000020
        /*0950*/ 	.short	0x010a
        /*0952*/ 	.byte	0xff
	.zero		1


	//   ....[132]....
        /*0954*/ 	.word	0x0000c800
        /*0958*/ 	.word	0x00000000
        /*095c*/ 	.word	0x00000020
        /*0960*/ 	.short	0x010a
        /*0962*/ 	.byte	0xff
	.zero		1


	//   ....[133]....
        /*0964*/ 	.word	0x0000c850
        /*0968*/ 	.word	0x00000003
        /*096c*/ 	.word	0x00000020
        /*0970*/ 	.short	0x010a
        /*0972*/ 	.byte	0xff
	.zero		1


	//----- nvinfo : EIATTR_NUM_MBARRIERS
	.align		4
.L_47:
        /*0974*/ 	.byte	0x03, 0x38
        /*0976*/ 	.short	0x001b


	//----- nvinfo : EIATTR_EXIT_INSTR_OFFSETS
	.align		4
        /*0978*/ 	.byte	0x04, 0x1c
        /*097a*/ 	.short	(.L_49 - .L_48)


	//   ....[0]....
.L_48:
        /*097c*/ 	.word	0x00002b90


	//   ....[1]....
        /*0980*/ 	.word	0x00003080


	//   ....[2]....
        /*0984*/ 	.word	0x000030e0


	//   ....[3]....
        /*0988*/ 	.word	0x00004500


	//   ....[4]....
        /*098c*/ 	.word	0x00005700


	//   ....[5]....
        /*0990*/ 	.word	0x00005740


	//   ....[6]....
        /*0994*/ 	.word	0x0000bc00


	//   ....[7]....
        /*0998*/ 	.word	0x0000bc80


	//   ....[8]....
        /*099c*/ 	.word	0x0000bcb0


	//   ....[9]....
        /*09a0*/ 	.word	0x0000bd20


	//----- nvinfo : EIATTR_MAX_THREADS
	.align		4
.L_49:
        /*09a4*/ 	.byte	0x04, 0x05
        /*09a6*/ 	.short	(.L_51 - .L_50)
.L_50:
        /*09a8*/ 	.word	0x00000100
        /*09ac*/ 	.word	0x00000001
        /*09b0*/ 	.word	0x00000001


	//----- nvinfo : EIATTR_CRS_STACK_SIZE
	.align		4
.L_51:
        /*09b4*/ 	.byte	0x04, 0x1e
        /*09b6*/ 	.short	(.L_53 - .L_52)
.L_52:
        /*09b8*/ 	.word	0x00000000


	//----- nvinfo : EIATTR_CBANK_PARAM_SIZE
	.align		4
.L_53:
        /*09bc*/ 	.byte	0x03, 0x19
        /*09be*/ 	.short	0x0800


	//----- nvinfo : EIATTR_PARAM_CBANK
	.align		4
        /*09c0*/ 	.byte	0x04, 0x0a
        /*09c2*/ 	.short	(.L_55 - .L_54)
	.align		4
.L_54:
        /*09c4*/ 	.word	index@(.nv.constant0._ZN7cutlass13device_kernelINS_4gemm6kernel13GemmUniversalIN4cute5tupleIJiiiiEEENS1_10collective13CollectiveMmaINS1_35MainloopSm100TmaUmmaWarpSpecializedILi2ELi2ELi2ENS5_IJNS4_1CILi8EEENSA_ILi1EEESC_EEEEENS5_IJNSA_ILi256EEESF_NSA_ILi128EEEEEENS_6half_tENS5_IJlSC_lEEESI_SJ_NS4_8TiledMMAINS4_8MMA_AtomIJNS4_26SM100_MMA_F16BF16_2x1SM_SSISI_SI_fLi256ELi256ELNS4_4UMMA5MajorE0ELSO_0ELNSN_7ScaleInE0ELSP_0EEEEEENS4_6LayoutINS5_IJSC_SC_SC_EEENS5_IJNSA_ILi0EEESU_SU_EEEEENS5_IJNS4_10UnderscoreESX_SX_EEEEENS4_18SM100_TMA_2SM_LOADENS4_14ComposedLayoutINS4_7SwizzleILi3ELi4ELi3EEENS4_18smem_ptr_flag_bitsILi16EEENSS_INS5_IJSB_NSA_ILi64EEEEEENS5_IJS16_SC_EEEEEEEvNS4_8identityENS4_28SM100_TMA_2SM_LOAD_MULTICASTES1A_vS1B_EENS_8epilogue10collective18CollectiveEpilogueINS1E_23Sm100TmaWarpSpecializedILi4ELi2ELi64ELb1ELb0EEEJNS5_IJSG_SF_SG_EEENS5_IJNSS_ISG_SC_EENSS_IS16_SC_EEEEESI_SJ_SI_SJ_NS1E_6fusion15FusionCallbacksIS1I_NS1N_17LinearCombinationISI_fSI_fLNS_15FloatRoundStyleE2EEES1J_S1M_JEEENS4_5SM1004TMEM4LOAD26SM100_TMEM_LOAD_32dp32b64xENS4_13SM90_TMA_LOADES1A_NS4_39AutoVectorizingCopyWithAssumedAlignmentILi128EEENS4_14SM90_TMA_STOREES1A_S1Z_S1Z_EEEvvEEEEvNT_6ParamsE)
        /*09c8*/ 	.short	0x0380
        /*09ca*/ 	.short	0x0800


	//----- nvinfo : EIATTR_SW_WAR
	.align		4
.L_55:
        /*09cc*/ 	.byte	0x04, 0x36
        /*09ce*/ 	.short	(.L_57 - .L_56)
.L_56:
        /*09d0*/ 	.word	0x00000008
.L_57:


//--------------------- .nv.callgraph             --------------------------
	.section	.nv.callgraph,"",@"SHT_CUDA_CALLGRAPH"
	.align	4
	.sectionentsize	8
	.align		4
        /*0000*/ 	.word	0x00000000
	.align		4
        /*0004*/ 	.word	0xffffffff
	.align		4
        /*0008*/ 	.word	index@(_ZN7cutlass13device_kernelINS_4gemm6kernel13GemmUniversalIN4cute5tupleIJiiiiEEENS1_10collective13CollectiveMmaINS1_35MainloopSm100TmaUmmaWarpSpecializedILi2ELi2ELi2ENS5_IJNS4_1CILi8EEENSA_ILi1EEESC_EEEEENS5_IJNSA_ILi256EEESF_NSA_ILi128EEEEEENS_6half_tENS5_IJlSC_lEEESI_SJ_NS4_8TiledMMAINS4_8MMA_AtomIJNS4_26SM100_MMA_F16BF16_2x1SM_SSISI_SI_fLi256ELi256ELNS4_4UMMA5MajorE0ELSO_0ELNSN_7ScaleInE0ELSP_0EEEEEENS4_6LayoutINS5_IJSC_SC_SC_EEENS5_IJNSA_ILi0EEESU_SU_EEEEENS5_IJNS4_10UnderscoreESX_SX_EEEEENS4_18SM100_TMA_2SM_LOADENS4_14ComposedLayoutINS4_7SwizzleILi3ELi4ELi3EEENS4_18smem_ptr_flag_bitsILi16EEENSS_INS5_IJSB_NSA_ILi64EEEEEENS5_IJS16_SC_EEEEEEEvNS4_8identityENS4_28SM100_TMA_2SM_LOAD_MULTICASTES1A_vS1B_EENS_8epilogue10collective18CollectiveEpilogueINS1E_23Sm100TmaWarpSpecializedILi4ELi2ELi64ELb1ELb0EEEJNS5_IJSG_SF_SG_EEENS5_IJNSS_ISG_SC_EENSS_IS16_SC_EEEEESI_SJ_SI_SJ_NS1E_6fusion15FusionCallbacksIS1I_NS1N_17LinearCombinationISI_fSI_fLNS_15FloatRoundStyleE2EEES1J_S1M_JEEENS4_5SM1004TMEM4LOAD26SM100_TMEM_LOAD_32dp32b64xENS4_13SM90_TMA_LOADES1A_NS4_39AutoVectorizingCopyWithAssumedAlignmentILi128EEENS4_14SM90_TMA_STOREES1A_S1Z_S1Z_EEEvvEEEEvNT_6ParamsE)
	.align		4
        /*000c*/ 	.word	index@(__assertfail)
	.align		4
        /*0010*/ 	.word	0x00000000
	.align		4
        /*0014*/ 	.word	0xfffffffe
	.align		4
        /*0018*/ 	.word	0x00000000
	.align		4
        /*001c*/ 	.word	0xfffffffd
	.align		4
        /*0020*/ 	.word	0x00000000
	.align		4
        /*0024*/ 	.word	0xfffffffc


//--------------------- .nv.constant4             --------------------------
	.section	.nv.constant4,"a",@progbits
	.align	8
	.align		8
.nv.constant4:
        /*0000*/ 	.dword	__assertfail
	.align		8
        /*0008*/ 	.dword	__unnamed_1
	.align		8
        /*0010*/ 	.dword	__unnamed_2
	.align		8
        /*0018*/ 	.dword	_ZN40_INTERNAL_f47f2e03_4_k_cu_0fa110b4_204654cuda3std3__45__cpo5beginE
	.align		8
        /*0020*/ 	.dword	_ZN40_INTERNAL_f47f2e03_4_k_cu_0fa110b4_204654cuda3std3__45__cpo3endE
	.align		8
        /*0028*/ 	.dword	_ZN40_INTERNAL_f47f2e03_4_k_cu_0fa110b4_204654cuda3std3__45__cpo6cbeginE
	.align		8
        /*0030*/ 	.dword	_ZN40_INTERNAL_f47f2e03_4_k_cu_0fa110b4_204654cuda3std3__45__cpo4cendE
	.align		8
        /*0038*/ 	.dword	_ZN40_INTERNAL_f47f2e03_4_k_cu_0fa110b4_204654cuda3std3__442_GLOBAL__N__f47f2e03_4_k_cu_0fa110b4_204656ignoreE
	.align		8
        /*0040*/ 	.dword	_ZN40_INTERNAL_f47f2e03_4_k_cu_0fa110b4_204654cuda3std3__419piecewise_constructE
	.align		8
        /*0048*/ 	.dword	_ZN40_INTERNAL_f47f2e03_4_k_cu_0fa110b4_204654cuda3std3__48in_placeE
	.align		8
        /*0050*/ 	.dword	_ZN40_INTERNAL_f47f2e03_4_k_cu_0fa110b4_204654cuda3std6ranges3__45__cpo4swapE
	.align		8
        /*0058*/ 	.dword	_ZN40_INTERNAL_f47f2e03_4_k_cu_0fa110b4_204654cuda3std6ranges3__45__cpo9iter_moveE
	.align		8
        /*0060*/ 	.dword	_ZN40_INTERNAL_f47f2e03_4_k_cu_0fa110b4_204654cute7productE
	.align		8
        /*0068*/ 	.dword	_ZN40_INTERNAL_f47f2e03_4_k_cu_0fa110b4_204654cute1_E
	.align		8
        /*0070*/ 	.dword	$str$25
	.align		8
        /*0078*/ 	.dword	$str$26
	.align		8
        /*0080*/ 	.dword	$str$27
	.align		8
        /*0088*/ 	.dword	$str$28


//--------------------- .text._ZN7cutlass13device_kernelINS_4gemm6kernel13GemmUniversalIN4cute5tupleIJiiiiEEENS1_10collective13CollectiveMmaINS1_35MainloopSm100TmaUmmaWarpSpecializedILi2ELi2ELi2ENS5_IJNS4_1CILi8EEENSA_ILi1EEESC_EEEEENS5_IJNSA_ILi256EEESF_NSA_ILi128EEEEEENS_6half_tENS5_IJlSC_lEEESI_SJ_NS4_8TiledMMAINS4_8MMA_AtomIJNS4_26SM100_MMA_F16BF16_2x1SM_SSISI_SI_fLi256ELi256ELNS4_4UMMA5MajorE0ELSO_0ELNSN_7ScaleInE0ELSP_0EEEEEENS4_6LayoutINS5_IJSC_SC_SC_EEENS5_IJNSA_ILi0EEESU_SU_EEEEENS5_IJNS4_10UnderscoreESX_SX_EEEEENS4_18SM100_TMA_2SM_LOADENS4_14ComposedLayoutINS4_7SwizzleILi3ELi4ELi3EEENS4_18smem_ptr_flag_bitsILi16EEENSS_INS5_IJSB_NSA_ILi64EEEEEENS5_IJS16_SC_EEEEEEEvNS4_8identityENS4_28SM100_TMA_2SM_LOAD_MULTICASTES1A_vS1B_EENS_8epilogue10collective18CollectiveEpilogueINS1E_23Sm100TmaWarpSpecializedILi4ELi2ELi64ELb1ELb0EEEJNS5_IJSG_SF_SG_EEENS5_IJNSS_ISG_SC_EENSS_IS16_SC_EEEEESI_SJ_SI_SJ_NS1E_6fusion15FusionCallbacksIS1I_NS1N_17LinearCombinationISI_fSI_fLNS_15FloatRoundStyleE2EEES1J_S1M_JEEENS4_5SM1004TMEM4LOAD26SM100_TMEM_LOAD_32dp32b64xENS4_13SM90_TMA_LOADES1A_NS4_39AutoVectorizingCopyWithAssumedAlignmentILi128EEENS4_14SM90_TMA_STOREES1A_S1Z_S1Z_EEEvvEEEEvNT_6ParamsE --------------------------
	.section	.text._ZN7cutlass13device_kernelINS_4gemm6kernel13GemmUniversalIN4cute5tupleIJiiiiEEENS1_10collective13CollectiveMmaINS1_35MainloopSm100TmaUmmaWarpSpecializedILi2ELi2ELi2ENS5_IJNS4_1CILi8EEENSA_ILi1EEESC_EEEEENS5_IJNSA_ILi256EEESF_NSA_ILi128EEEEEENS_6half_tENS5_IJlSC_lEEESI_SJ_NS4_8TiledMMAINS4_8MMA_AtomIJNS4_26SM100_MMA_F16BF16_2x1SM_SSISI_SI_fLi256ELi256ELNS4_4UMMA5MajorE0ELSO_0ELNSN_7ScaleInE0ELSP_0EEEEEENS4_6LayoutINS5_IJSC_SC_SC_EEENS5_IJNSA_ILi0EEESU_SU_EEEEENS5_IJNS4_10UnderscoreESX_SX_EEEEENS4_18SM100_TMA_2SM_LOADENS4_14ComposedLayoutINS4_7SwizzleILi3ELi4ELi3EEENS4_18smem_ptr_flag_bitsILi16EEENSS_INS5_IJSB_NSA_ILi64EEEEEENS5_IJS16_SC_EEEEEEEvNS4_8identityENS4_28SM100_TMA_2SM_LOAD_MULTICASTES1A_vS1B_EENS_8epilogue10collective18CollectiveEpilogueINS1E_23Sm100TmaWarpSpecializedILi4ELi2ELi64ELb1ELb0EEEJNS5_IJSG_SF_SG_EEENS5_IJNSS_ISG_SC_EENSS_IS16_SC_EEEEESI_SJ_SI_SJ_NS1E_6fusion15FusionCallbacksIS1I_NS1N_17LinearCombinationISI_fSI_fLNS_15FloatRoundStyleE2EEES1J_S1M_JEEENS4_5SM1004TMEM4LOAD26SM100_TMEM_LOAD_32dp32b64xENS4_13SM90_TMA_LOADES1A_NS4_39AutoVectorizingCopyWithAssumedAlignmentILi128EEENS4_14SM90_TMA_STOREES1A_S1Z_S1Z_EEEvvEEEEvNT_6ParamsE,"ax",@progbits
	.align	128
.text._ZN7cutlass13device_kernelINS_4gemm6kernel13GemmUniversalIN4cute5tupleIJiiiiEEENS1_10collective13CollectiveMmaINS1_35MainloopSm100TmaUmmaWarpSpecializedILi2ELi2ELi2ENS5_IJNS4_1CILi8EEENSA_ILi1EEESC_EEEEENS5_IJNSA_ILi256EEESF_NSA_ILi128EEEEEENS_6half_tENS5_IJlSC_lEEESI_SJ_NS4_8TiledMMAINS4_8MMA_AtomIJNS4_26SM100_MMA_F16BF16_2x1SM_SSISI_SI_fLi256ELi256ELNS4_4UMMA5MajorE0ELSO_0ELNSN_7ScaleInE0ELSP_0EEEEEENS4_6LayoutINS5_IJSC_SC_SC_EEENS5_IJNSA_ILi0EEESU_SU_EEEEENS5_IJNS4_10UnderscoreESX_SX_EEEEENS4_18SM100_TMA_2SM_LOADENS4_14ComposedLayoutINS4_7SwizzleILi3ELi4ELi3EEENS4_18smem_ptr_flag_bitsILi16EEENSS_INS5_IJSB_NSA_ILi64EEEEEENS5_IJS16_SC_EEEEEEEvNS4_8identityENS4_28SM100_TMA_2SM_LOAD_MULTICASTES1A_vS1B_EENS_8epilogue10collective18CollectiveEpilogueINS1E_23Sm100TmaWarpSpecializedILi4ELi2ELi64ELb1ELb0EEEJNS5_IJSG_SF_SG_EEENS5_IJNSS_ISG_SC_EENSS_IS16_SC_EEEEESI_SJ_SI_SJ_NS1E_6fusion15FusionCallbacksIS1I_NS1N_17LinearCombinationISI_fSI_fLNS_15FloatRoundStyleE2EEES1J_S1M_JEEENS4_5SM1004TMEM4LOAD26SM100_TMEM_LOAD_32dp32b64xENS4_13SM90_TMA_LOADES1A_NS4_39AutoVectorizingCopyWithAssumedAlignmentILi128EEENS4_14SM90_TMA_STOREES1A_S1Z_S1Z_EEEvvEEEEvNT_6ParamsE:
        .type           _ZN7cutlass13device_kernelINS_4gemm6kernel13GemmUniversalIN4cute5tupleIJiiiiEEENS1_10collective13CollectiveMmaINS1_35MainloopSm100TmaUmmaWarpSpecializedILi2ELi2ELi2ENS5_IJNS4_1CILi8EEENSA_ILi1EEESC_EEEEENS5_IJNSA_ILi256EEESF_NSA_ILi128EEEEEENS_6half_tENS5_IJlSC_lEEESI_SJ_NS4_8TiledMMAINS4_8MMA_AtomIJNS4_26SM100_MMA_F16BF16_2x1SM_SSISI_SI_fLi256ELi256ELNS4_4UMMA5MajorE0ELSO_0ELNSN_7ScaleInE0ELSP_0EEEEEENS4_6LayoutINS5_IJSC_SC_SC_EEENS5_IJNSA_ILi0EEESU_SU_EEEEENS5_IJNS4_10UnderscoreESX_SX_EEEEENS4_18SM100_TMA_2SM_LOADENS4_14ComposedLayoutINS4_7SwizzleILi3ELi4ELi3EEENS4_18smem_ptr_flag_bitsILi16EEENSS_INS5_IJSB_NSA_ILi64EEEEEENS5_IJS16_SC_EEEEEEEvNS4_8identityENS4_28SM100_TMA_2SM_LOAD_MULTICASTES1A_vS1B_EENS_8epilogue10collective18CollectiveEpilogueINS1E_23Sm100TmaWarpSpecializedILi4ELi2ELi64ELb1ELb0EEEJNS5_IJSG_SF_SG_EEENS5_IJNSS_ISG_SC_EENSS_IS16_SC_EEEEESI_SJ_SI_SJ_NS1E_6fusion15FusionCallbacksIS1I_NS1N_17LinearCombinationISI_fSI_fLNS_15FloatRoundStyleE2EEES1J_S1M_JEEENS4_5SM1004TMEM4LOAD26SM100_TMEM_LOAD_32dp32b64xENS4_13SM90_TMA_LOADES1A_NS4_39AutoVectorizingCopyWithAssumedAlignmentILi128EEENS4_14SM90_TMA_STOREES1A_S1Z_S1Z_EEEvvEEEEvNT_6ParamsE,@function
        .size           _ZN7cutlass13device_kernelINS_4gemm6kernel13GemmUniversalIN4cute5tupleIJiiiiEEENS1_10collective13CollectiveMmaINS1_35MainloopSm100TmaUmmaWarpSpecializedILi2ELi2ELi2ENS5_IJNS4_1CILi8EEENSA_ILi1EEESC_EEEEENS5_IJNSA_ILi256EEESF_NSA_ILi128EEEEEENS_6half_tENS5_IJlSC_lEEESI_SJ_NS4_8TiledMMAINS4_8MMA_AtomIJNS4_26SM100_MMA_F16BF16_2x1SM_SSISI_SI_fLi256ELi256ELNS4_4UMMA5MajorE0ELSO_0ELNSN_7ScaleInE0ELSP_0EEEEEENS4_6LayoutINS5_IJSC_SC_SC_EEENS5_IJNSA_ILi0EEESU_SU_EEEEENS5_IJNS4_10UnderscoreESX_SX_EEEEENS4_18SM100_TMA_2SM_LOADENS4_14ComposedLayoutINS4_7SwizzleILi3ELi4ELi3EEENS4_18smem_ptr_flag_bitsILi16EEENSS_INS5_IJSB_NSA_ILi64EEEEEENS5_IJS16_SC_EEEEEEEvNS4_8identityENS4_28SM100_TMA_2SM_LOAD_MULTICASTES1A_vS1B_EENS_8epilogue10collective18CollectiveEpilogueINS1E_23Sm100TmaWarpSpecializedILi4ELi2ELi64ELb1ELb0EEEJNS5_IJSG_SF_SG_EEENS5_IJNSS_ISG_SC_EENSS_IS16_SC_EEEEESI_SJ_SI_SJ_NS1E_6fusion15FusionCallbacksIS1I_NS1N_17LinearCombinationISI_fSI_fLNS_15FloatRoundStyleE2EEES1J_S1M_JEEENS4_5SM1004TMEM4LOAD26SM100_TMEM_LOAD_32dp32b64xENS4_13SM90_TMA_LOADES1A_NS4_39AutoVectorizingCopyWithAssumedAlignmentILi128EEENS4_14SM90_TMA_STOREES1A_S1Z_S1Z_EEEvvEEEEvNT_6ParamsE,(.L_x_187 - _ZN7cutlass13device_kernelINS_4gemm6kernel13GemmUniversalIN4cute5tupleIJiiiiEEENS1_10collective13CollectiveMmaINS1_35MainloopSm100TmaUmmaWarpSpecializedILi2ELi2ELi2ENS5_IJNS4_1CILi8EEENSA_ILi1EEESC_EEEEENS5_IJNSA_ILi256EEESF_NSA_ILi128EEEEEENS_6half_tENS5_IJlSC_lEEESI_SJ_NS4_8TiledMMAINS4_8MMA_AtomIJNS4_26SM100_MMA_F16BF16_2x1SM_SSISI_SI_fLi256ELi256ELNS4_4UMMA5MajorE0ELSO_0ELNSN_7ScaleInE0ELSP_0EEEEEENS4_6LayoutINS5_IJSC_SC_SC_EEENS5_IJNSA_ILi0EEESU_SU_EEEEENS5_IJNS4_10UnderscoreESX_SX_EEEEENS4_18SM100_TMA_2SM_LOADENS4_14ComposedLayoutINS4_7SwizzleILi3ELi4ELi3EEENS4_18smem_ptr_flag_bitsILi16EEENSS_INS5_IJSB_NSA_ILi64EEEEEENS5_IJS16_SC_EEEEEEEvNS4_8identityENS4_28SM100_TMA_2SM_LOAD_MULTICASTES1A_vS1B_EENS_8epilogue10collective18CollectiveEpilogueINS1E_23Sm100TmaWarpSpecializedILi4ELi2ELi64ELb1ELb0EEEJNS5_IJSG_SF_SG_EEENS5_IJNSS_ISG_SC_EENSS_IS16_SC_EEEEESI_SJ_SI_SJ_NS1E_6fusion15FusionCallbacksIS1I_NS1N_17LinearCombinationISI_fSI_fLNS_15FloatRoundStyleE2EEES1J_S1M_JEEENS4_5SM1004TMEM4LOAD26SM100_TMEM_LOAD_32dp32b64xENS4_13SM90_TMA_LOADES1A_NS4_39AutoVectorizingCopyWithAssumedAlignmentILi128EEENS4_14SM90_TMA_STOREES1A_S1Z_S1Z_EEEvvEEEEvNT_6ParamsE)
        .other          _ZN7cutlass13device_kernelINS_4gemm6kernel13GemmUniversalIN4cute5tupleIJiiiiEEENS1_10collective13CollectiveMmaINS1_35MainloopSm100TmaUmmaWarpSpecializedILi2ELi2ELi2ENS5_IJNS4_1CILi8EEENSA_ILi1EEESC_EEEEENS5_IJNSA_ILi256EEESF_NSA_ILi128EEEEEENS_6half_tENS5_IJlSC_lEEESI_SJ_NS4_8TiledMMAINS4_8MMA_AtomIJNS4_26SM100_MMA_F16BF16_2x1SM_SSISI_SI_fLi256ELi256ELNS4_4UMMA5MajorE0ELSO_0ELNSN_7ScaleInE0ELSP_0EEEEEENS4_6LayoutINS5_IJSC_SC_SC_EEENS5_IJNSA_ILi0EEESU_SU_EEEEENS5_IJNS4_10UnderscoreESX_SX_EEEEENS4_18SM100_TMA_2SM_LOADENS4_14ComposedLayoutINS4_7SwizzleILi3ELi4ELi3EEENS4_18smem_ptr_flag_bitsILi16EEENSS_INS5_IJSB_NSA_ILi64EEEEEENS5_IJS16_SC_EEEEEEEvNS4_8identityENS4_28SM100_TMA_2SM_LOAD_MULTICASTES1A_vS1B_EENS_8epilogue10collective18CollectiveEpilogueINS1E_23Sm100TmaWarpSpecializedILi4ELi2ELi64ELb1ELb0EEEJNS5_IJSG_SF_SG_EEENS5_IJNSS_ISG_SC_EENSS_IS16_SC_EEEEESI_SJ_SI_SJ_NS1E_6fusion15FusionCallbacksIS1I_NS1N_17LinearCombinationISI_fSI_fLNS_15FloatRoundStyleE2EEES1J_S1M_JEEENS4_5SM1004TMEM4LOAD26SM100_TMEM_LOAD_32dp32b64xENS4_13SM90_TMA_LOADES1A_NS4_39AutoVectorizingCopyWithAssumedAlignmentILi128EEENS4_14SM90_TMA_STOREES1A_S1Z_S1Z_EEEvvEEEEvNT_6ParamsE,@"STO_CUDA_ENTRY STV_DEFAULT"
_ZN7cutlass13device_kernelINS_4gemm6kernel13GemmUniversalIN4cute5tupleIJiiiiEEENS1_10collective13CollectiveMmaINS1_35MainloopSm100TmaUmmaWarpSpecializedILi2ELi2ELi2ENS5_IJNS4_1CILi8EEENSA_ILi1EEESC_EEEEENS5_IJNSA_ILi256EEESF_NSA_ILi128EEEEEENS_6half_tENS5_IJlSC_lEEESI_SJ_NS4_8TiledMMAINS4_8MMA_AtomIJNS4_26SM100_MMA_F16BF16_2x1SM_SSISI_SI_fLi256ELi256ELNS4_4UMMA5MajorE0ELSO_0ELNSN_7ScaleInE0ELSP_0EEEEEENS4_6LayoutINS5_IJSC_SC_SC_EEENS5_IJNSA_ILi0EEESU_SU_EEEEENS5_IJNS4_10UnderscoreESX_SX_EEEEENS4_18SM100_TMA_2SM_LOADENS4_14ComposedLayoutINS4_7SwizzleILi3ELi4ELi3EEENS4_18smem_ptr_flag_bitsILi16EEENSS_INS5_IJSB_NSA_ILi64EEEEEENS5_IJS16_SC_EEEEEEEvNS4_8identityENS4_28SM100_TMA_2SM_LOAD_MULTICASTES1A_vS1B_EENS_8epilogue10collective18CollectiveEpilogueINS1E_23Sm100TmaWarpSpecializedILi4ELi2ELi64ELb1ELb0EEEJNS5_IJSG_SF_SG_EEENS5_IJNSS_ISG_SC_EENSS_IS16_SC_EEEEESI_SJ_SI_SJ_NS1E_6fusion15FusionCallbacksIS1I_NS1N_17LinearCombinationISI_fSI_fLNS_15FloatRoundStyleE2EEES1J_S1M_JEEENS4_5SM1004TMEM4LOAD26SM100_TMEM_LOAD_32dp32b64xENS4_13SM90_TMA_LOADES1A_NS4_39AutoVectorizingCopyWithAssumedAlignmentILi128EEENS4_14SM90_TMA_STOREES1A_S1Z_S1Z_EEEvvEEEEvNT_6ParamsE:
[----:B------:R-:W1:Y:S01]  /*0000*/  LDC R1, c[0x0][0x37c] ;  /* 0x0000df00ff017b82 */ /* 0x000e620000000800 */
[----:B------:R-:W2:Y:S01]  /*0010*/  S2R R160, SR_TID.X ;  /* 0x0000000000a07919 */ /* 0x000ea20000002100 */
[----:B------:R-:W3:Y:S06]  /*0020*/  LDCU.64 UR8, c[0x0][0x890] ;  /* 0x00011200ff0877ac */ /* 0x000eec0008000a00 */
[----:B------:R-:W4:Y:S01]  /*0030*/  S2UR UR47, SR_CgaCtaId ;  /* 0x00000000002f79c3 */ /* 0x000f220000008800 */
[----:B------:R-:W-:Y:S02]  /*0040*/  PRMT R146, RZ, 0x7610, R146 ;  /* 0x00007610ff927816 */ /* 0x000fe40000000092 */
[----:B------:R-:W-:Y:S01]  /*0050*/  ELECT P1, URZ, PT ;  /* 0x0000000000ff782f */ /* 0x000fe20003820000 */
[----:B---3--:R-:W-:-:S04]  /*0060*/  UISETP.NE.U32.AND UP0, UPT, UR8, URZ, UPT ;  /* 0x000000ff0800728c */ /* 0x008fc8000bf05070 */
[----:B------:R-:W-:Y:S02]  /*0070*/  UISETP.NE.AND.EX UP0, UPT, UR9, URZ, UPT, UP0 ;  /* 0x000000ff0900728c */ /* 0x000fe4000bf05300 */
[----:B----4-:R-:W-:Y:S02]  /*0080*/  ULOP3.LUT UR68, UR47, 0x1, URZ, 0xc0, !UPT ;  /* 0x000000012f447892 */ /* 0x010fe4000f8ec0ff */
[----:B------:R-:W-:Y:S01]  /*0090*/  ULOP3.LUT UR69, UR47, 0x1, URZ, 0x3c, !UPT ;  /* 0x000000012f457892 */ /* 0x000fe2000f8e3cff */
[----:B--2---:R-:W-:-:S05]  /*00a0*/  SHF.R.U32.HI R147, RZ, 0x5, R160 ;  /* 0x00000005ff937819 */ /* 0x004fca00000116a0 */
[----:B------:R-:W2:Y:S02]  /*00b0*/  SHFL.IDX PT, R0, R147, RZ, 0x1f ;  /* 0x00001fff93007589 */ /* 0x000ea400000e0000 */
[----:B--2---:R-:W-:Y:S01]  /*00c0*/  R2UR UR18, R0 ;  /* 0x00000000001272ca */ /* 0x004fe200000e0000 */
[----:B-1----:R-:W-:-:S14]  /*00d0*/  BRA.U UP0, `(.L_x_0) ;  /* 0x0000000100307547 */ /* 0x002fdc000b800000 */
[----:B------:R-:W1:Y:S02]  /*00e0*/  LDCU.64 UR4, c[0x0][0x888] ;  /* 0x00011100ff0477ac */ /* 0x000e640008000a00 */
[----:B-1----:R-:W-:-:S04]  /*00f0*/  UISETP.NE.U32.AND UP0, UPT, UR4, URZ, UPT ;  /* 0x000000ff0400728c */ /* 0x002fc8000bf05070 */
[----:B------:R-:W-:-:S09]  /*0100*/  UISETP.NE.AND.EX UP0, UPT, UR5, URZ, UPT, UP0 ;  /* 0x000000ff0500728c */ /* 0x000fd2000bf05300 */
[----:B------:R-:W-:Y:S05]  /*0110*/  BRA.U !UP0, `(.L_x_1) ;  /* 0x0000000108147547 */ /* 0x000fea000b800000 */
[----:B------:R-:W1:Y:S01]  /*0120*/  LDC.64 R2, c[0x0][0x888] ;  /* 0x00022200ff027b82 */ /* 0x000e620000000a00 */
[----:B------:R-:W1:Y:S02]  /*0130*/  LDCU.64 UR4, c[0x0][0x358] ;  /* 0x00006b00ff0477ac */ /* 0x000e640008000a00 */
[----:B-1----:R1:W5:Y:S01]  /*0140*/  LDG.E R73, desc[UR4][R2.64] ;  /* 0x0000000402497981 */ /* 0x002362000c1e1900 */
[----:B------:R-:W-:Y:S01]  /*0150*/  HFMA2 R146, -RZ, RZ, 0, 5.9604644775390625e-08 ;  /* 0x00000001ff927431 */ /* 0x000fe200000001ff */
[----:B------:R-:W-:Y:S05]  /*0160*/  BRA `(.L_x_0) ;  /* 0x00000000000c7947 */ /* 0x000fea0003800000 */
.L_x_1:
[----:B------:R-:W1:Y:S01]  /*0170*/  LDCU UR4, c[0x0][0x880] ;  /* 0x00011000ff0477ac */ /* 0x000e620008000800 */
[----:B------:R-:W-:Y:S01]  /*0180*/  HFMA2 R146, -RZ, RZ, 0, 5.9604644775390625e-08 ;  /* 0x00000001ff927431 */ /* 0x000fe200000001ff */
[----:B-1----:R-:W-:-:S07]  /*0190*/  MOV R73, UR4 ;  /* 0x0000000400497c02 */ /* 0x002fce0008000f00 */
.L_x_0:
[----:B------:R-:W2:Y:S02]  /*01a0*/  LDCU.64 UR4, c[0x0][0x8b0] ;  /* 0x00011600ff0477ac */ /* 0x000ea40008000a00 */
[----:B--2---:R-:W-:-:S04]  /*01b0*/  UISETP.NE.U32.AND UP0, UPT, UR4, URZ, UPT ;  /* 0x000000ff0400728c */ /* 0x004fc8000bf05070 */
[----:B------:R-:W-:-:S09]  /*01c0*/  UISETP.NE.AND.EX UP0, UPT, UR5, URZ, UPT, UP0 ;  /* 0x000000ff0500728c */ /* 0x000fd2000bf05300 */
[----:B------:R-:W-:Y:S05]  /*01d0*/  BRA.U UP0, `(.L_x_2) ;  /* 0x0000000100287547 */ /* 0x000fea000b800000 */
[----:B------:R-:W2:Y:S02]  /*01e0*/  LDCU.64 UR4, c[0x0][0x8a8] ;  /* 0x00011500ff0477ac */ /* 0x000ea40008000a00 */
[----:B--2---:R-:W-:-:S04]  /*01f0*/  UISETP.NE.U32.AND UP0, UPT, UR4, URZ, UPT ;  /* 0x000000ff0400728c */ /* 0x004fc8000bf05070 */
[----:B------:R-:W-:-:S09]  /*0200*/  UISETP.NE.AND.EX UP0, UPT, UR5, URZ, UPT, UP0 ;  /* 0x000000ff0500728c */ /* 0x000fd2000bf05300 */
[----:B------:R-:W-:Y:S05]  /*0210*/  BRA.U !UP0, `(.L_x_3) ;  /* 0x0000000108107547 */ /* 0x000fea000b800000 */
[----:B------:R-:W2:Y:S01]  /*0220*/  LDC.64 R70, c[0x0][0x8a8] ;  /* 0x00022a00ff467b82 */ /* 0x000ea20000000a00 */
[----:B------:R-:W2:Y:S02]  /*0230*/  LDCU.64 UR4, c[0x0][0x358] ;  /* 0x00006b00ff0477ac */ /* 0x000ea40008000a00 */
[----:B--2---:R2:W5:Y:S01]  /*0240*/  LDG.E R70, desc[UR4][R70.64] ;  /* 0x0000000446467981 */ /* 0x004562000c1e1900 */
[----:B------:R-:W-:Y:S05]  /*0250*/  BRA `(.L_x_2) ;  /* 0x0000000000087947 */ /* 0x000fea0003800000 */
.L_x_3:
[----:B------:R-:W2:Y:S02]  /*0260*/  LDCU UR4, c[0x0][0x8a0] ;  /* 0x00011400ff0477ac */ /* 0x000ea40008000800 */
[----:B--2---:R-:W-:Y:S02]  /*0270*/  MOV R70, UR4 ;  /* 0x0000000400467c02 */ /* 0x004fe40008000f00 */
.L_x_2:
[----:B------:R-:W-:Y:S01]  /*0280*/  IMAD.U32 R0, RZ, RZ, UR18 ;  /* 0x00000012ff007e24 */ /* 0x000fe2000f8e00ff */
[----:B------:R-:W-:Y:S04]  /*0290*/  BSSY.RECONVERGENT B0, `(.L_x_4) ;  /* 0x000000c000007945 */ /* 0x000fe80003800200 */
[C---:B------:R-:W-:Y:S02]  /*02a0*/  ISETP.NE.OR P2, PT, R0.reuse, 0x1, !P1 ;  /* 0x000000010000780c */ /* 0x040fe40004f45670 */
[----:B------:R-:W-:-:S11]  /*02b0*/  ISETP.NE.OR P0, PT, R0, 0x3, !P1 ;  /* 0x000000030000780c */ /* 0x000fd60004f05670 */
[----:B------:R-:W-:Y:S05]  /*02c0*/  @P2 BRA `(.L_x_5) ;  /* 0x0000000000202947 */ /* 0x000fea0003800000 */
[----:B------:R-:W3:Y:S02]  /*02d0*/  LDCU.64 UR4, c[0x0][0x348] ;  /* 0x00006900ff0477ac */ /* 0x000ee40008000a00 */
[----:B---3--:R-:W-:Y:S02]  /*02e0*/  UIADD3 UR6, UP1, UPT, UR4, 0x80, URZ ;  /* 0x0000008004067890 */ /* 0x008fe4000ff3e0ff */
[----:B------:R-:W-:Y:S02]  /*02f0*/  UIADD3 UR4, UP0, UPT, UR4, 0x180, URZ ;  /* 0x0000018004047890 */ /* 0x000fe4000ff1e0ff */
[----:B------:R-:W-:Y:S02]  /*0300*/  UIADD3.X UR7, UPT, UPT, URZ, UR5, URZ, UP1, !UPT ;  /* 0x00000005ff077290 */ /* 0x000fe40008ffe4ff */
[----:B------:R-:W-:-:S07]  /*0310*/  UIADD3.X UR5, UPT, UPT, URZ, UR5, URZ, UP0, !UPT ;  /* 0x00000005ff057290 */ /* 0x000fce00087fe4ff */
[----:B------:R3:W-:Y:S02]  /*0320*/  UTMACCTL.PF [UR6] ;  /* 0x00000000060079b9 */ /* 0x0007e40008040000 */
[----:B------:R3:W-:Y:S02]  /*0330*/  UTMACCTL.PF [UR4] ;  /* 0x00000000040079b9 */ /* 0x0007e40008040000 */
[----:B---3--:R-:W-:Y:S01]  /*0340*/  NOP ;  /* 0x0000000000007918 */ /* 0x008fe20000000000 */
.L_x_5:
[----:B------:R-:W-:Y:S05]  /*0350*/  BSYNC.RECONVERGENT B0 ;  /* 0x0000000000007941 */ /* 0x000fea0003800200 */
.L_x_4:
[----:B------:R-:W-:Y:S04]  /*0360*/  BSSY.RECONVERGENT B0, `(.L_x_6) ;  /* 0x000000a000007945 */ /* 0x000fe80003800200 */
        /* <DEDUP_REMOVED lines=9> */
.L_x_7:
[----:B------:R-:W-:Y:S05]  /*0400*/  BSYNC.RECONVERGENT B0 ;  /* 0x0000000000007941 */ /* 0x000fea0003800200 */
.L_x_6:
[----:B------:R-:W3:Y:S01]  /*0410*/  LDCU.64 UR4, c[0x0][0x888] ;  /* 0x00011100ff0477ac */ /* 0x000ee20008000a00 */
[----:B------:R-:W-:Y:S02]  /*0420*/  UISETP.EQ.U32.AND UP2, UPT, UR8, URZ, UPT ;  /* 0x000000ff0800728c */ /* 0x000fe4000bf42070 */
[----:B------:R-:W-:Y:S02]  /*0430*/  UPLOP3.LUT UP4, UPT, UPT, UPT, UPT, 0x80, 0x8 ;  /* 0x000000000008789c */ /* 0x000fe40003f8f070 */
[----:B---3--:R-:W-:-:S04]  /*0440*/  UISETP.NE.U32.AND UP0, UPT, UR4, URZ, UPT ;  /* 0x000000ff0400728c */ /* 0x008fc8000bf05070 */
[----:B------:R-:W-:-:S04]  /*0450*/  UISETP.NE.AND.EX UP1, UPT, UR5, URZ, UPT, UP0 ;  /* 0x000000ff0500728c */ /* 0x000fc8000bf25300 */
[----:B------:R-:W-:-:S04]  /*0460*/  UISETP.EQ.OR.EX UP3, UPT, UR9, URZ, !UP1, UP2 ;  /* 0x000000ff0900728c */ /* 0x000fc8000cf62720 */
[----:B------:R-:W-:-:S06]  /*0470*/  UP2UR UR4, UPR, URZ, 0x8 ;  /* 0x00000008ff047883 */ /* 0x000fcc0008000000 */
[----:B------:R-:W-:Y:S01]  /*0480*/  MOV R149, UR4 ;  /* 0x0000000400957c02 */ /* 0x000fe20008000f00 */
[----:B------:R-:W-:Y:S06]  /*0490*/  BRA.U !UP3, `(.L_x_8) ;  /* 0x000000010b207547 */ /* 0x000fec000b800000 */
[----:B------:R-:W-:Y:S01]  /*04a0*/  UISETP.NE.U32.AND UP2, UPT, UR8, URZ, UPT ;  /* 0x000000ff0800728c */ /* 0x000fe2000bf45070 */
[----:B-----5:R-:W-:Y:S01]  /*04b0*/  FSETP.NEU.AND P0, PT, R73, RZ, PT ;  /* 0x000000ff4900720b */ /* 0x020fe20003f0d000 */
[----:B------:R-:W-:Y:S02]  /*04c0*/  USEL UR4, URZ, 0xffffffff, UP1 ;  /* 0xffffffffff047887 */ /* 0x000fe40008800000 */
[----:B------:R-:W-:-:S10]  /*04d0*/  UISETP.NE.AND.EX UP2, UPT, UR9, URZ, UPT, UP2 ;  /* 0x000000ff0900728c */ /* 0x000fd4000bf45320 */
[----:B------:R-:W-:Y:S01]  /*04e0*/  VOTEU.ANY UP0, P0 ;  /* 0x0000000000ff7886 */ /* 0x000fe20000000100 */
[----:B------:R-:W-:-:S04]  /*04f0*/  @!UP2 USEL UR4, URZ, 0xffffffff, UP0 ;  /* 0xffffffffff04a887 */ /* 0x000fc80008000000 */
[----:B------:R-:W-:-:S04]  /*0500*/  ULOP3.LUT UR4, UR4, 0x1, URZ, 0xc0, !UPT ;  /* 0x0000000104047892 */ /* 0x000fc8000f8ec0ff */
[----:B------:R-:W-:-:S11]  /*0510*/  UISETP.NE.U32.AND UP4, UPT, UR4, 0x1, UPT ;  /* 0x000000010400788c */ /* 0x000fd6000bf85070 */
.L_x_8:
[----:B------:R-:W3:Y:S01]  /*0520*/  SHFL.IDX PT, R0, R147, RZ, 0x1f ;  /* 0x00001fff93007589 */ /* 0x000ee200000e0000 */
[----:B------:R-:W-:-:S04]  /*0530*/  UISETP.NE.AND UP0, UPT, UR18, 0x2, UPT ;  /* 0x000000021200788c */ /* 0x000fc8000bf05270 */
[----:B------:R-:W-:Y:S02]  /*0540*/  UISETP.EQ.AND UP2, UPT, UR68, URZ, !UP0 ;  /* 0x000000ff4400728c */ /* 0x000fe4000c742270 */
[----:B------:R-:W-:-:S04]  /*0550*/  USEL UR43, URZ, 0x1, UP0 ;  /* 0x00000001ff2b7887 */ /* 0x000fc80008000000 */
[----:B------:R-:W-:Y:S02]  /*0560*/  PLOP3.LUT P3, PT, P1, PT, UP2, 0x80, 0x8 ;  /* 0x000000000008781c */ /* 0x000fe40000f6f028 */
[----:B---3--:R-:W-:-:S13]  /*0570*/  ISETP.NE.AND P0, PT, R0, RZ, PT ;  /* 0x000000ff0000720c */ /* 0x008fda0003f05270 */
[----:B------:R-:W-:Y:S05]  /*0580*/  @P0 BRA `(.L_x_9) ;  /* 0x0000000000440947 */ /* 0x000fea0003800000 */
[----:B------:R-:W-:Y:S01]  /*0590*/  UMOV UR4, 0x400 ;  /* 0x0000040000047882 */ /* 0x000fe20000000000 */
[----:B------:R-:W-:Y:S01]  /*05a0*/  UMOV UR8, 0x1 ;  /* 0x0000000100087882 */ /* 0x000fe20000000000 */
[----:B------:R-:W-:Y:S01]  /*05b0*/  UMOV UR6, 0x4 ;  /* 0x0000000400067882 */ /* 0x000fe20000000000 */
[----:B------:R-:W-:Y:S02]  /*05c0*/  ULEA UR4, UR47, UR4, 0x18 ;  /* 0x000000042f047291 */ /* 0x000fe4000f8ec0ff */
[----:B------:R-:W-:-:S04]  /*05d0*/  UIADD3 UR8, UPT, UPT, -UR8, 0x100000, URZ ;  /* 0x0010000008087890 */ /* 0x000fc8000fffe1ff */
[----:B------:R-:W-:Y:S02]  /*05e0*/  USHF.L.U32 UR9, UR8, 0xb, URZ ;  /* 0x0000000b08097899 */ /* 0x000fe400080006ff */
[----:B------:R-:W-:Y:S02]  /*05f0*/  USHF.L.U32 UR8, UR8, 0x1, URZ ;  /* 0x0000000108087899 */ /* 0x000fe400080006ff */
[----:B------:R-:W-:-:S04]  /*0600*/  UIADD3 UR6, UPT, UPT, -UR6, 0x100000, URZ ;  /* 0x0010000006067890 */ /* 0x000fc8000fffe1ff */
[----:B------:R-:W-:Y:S02]  /*0610*/  USHF.L.U32 UR7, UR6, 0xb, URZ ;  /* 0x0000000b06077899 */ /* 0x000fe400080006ff */
[----:B------:R-:W-:Y:S01]  /*0620*/  USHF.L.U32 UR6, UR6, 0x1, URZ ;  /* 0x0000000106067899 */ /* 0x000fe200080006ff */
[----:B------:R-:W-:Y:S01]  /*0630*/  ELECT P0, URZ, PT ;  /* 0x0000000000ff782f */ /* 0x000fe20003800000 */
[----:B------:R-:W3:Y:S02]  /*0640*/  FENCE.VIEW.ASYNC.S ;  /* 0x00000000000073c6 */ /* 0x000ee40000000000 */
[----:B---3--:R3:W4:Y:S08]  /*0650*/  SYNCS.EXCH.64 URZ, [UR4], UR8 ;  /* 0x0000000804ff75b2 */ /* 0x0087300008000100 */
[----:B------:R3:W1:Y:S01]  /*0660*/  SYNCS.EXCH.64 URZ, [UR4+0x10], UR6 ;  /* 0x0000100604ff75b2 */ /* 0x0006620008000100 */
[----:B------:R3:W1:Y:S01]  /*0670*/  SYNCS.EXCH.64 URZ, [UR4+0x8], UR8 ;  /* 0x0000080804ff75b2 */ /* 0x0006620008000100 */
[----:B------:R3:W1:Y:S01]  /*0680*/  SYNCS.EXCH.64 URZ, [UR4+0x18], UR6 ;  /* 0x0000180604ff75b2 */ /* 0x0006620008000100 */
[----:B------:R-:W-:Y:S01]  /*0690*/  NOP ;  /* 0x0000000000007918 */ /* 0x000fe20000000000 */
.L_x_9:
[----:B------:R-:W2:Y:S01]  /*06a0*/  SHFL.IDX PT, R0, R147, RZ, 0x1f ;  /* 0x00001fff93007589 */ /* 0x000ea200000e0000 */
[----:B------:R-:W-:Y:S01]  /*06b0*/  NOP ;  /* 0x0000000000007918 */ /* 0x000fe20000000000 */
[----:B--2---:R-:W-:-:S13]  /*06c0*/  ISETP.NE.AND P0, PT, R0, 0x1, PT ;  /* 0x000000010000780c */ /* 0x004fda0003f05270 */
[----:B------:R-:W-:Y:S05]  /*06d0*/  @P0 BRA `(.L_x_10) ;  /* 0x0000000000540947 */ /* 0x000fea0003800000 */
[----:B---3--:R-:W-:Y:S01]  /*06e0*/  UMOV UR4, 0x400 ;  /* 0x0000040000047882 */ /* 0x008fe20000000000 */
        /* <DEDUP_REMOVED lines=10> */
[----:B------:R-:W2:Y:S02]  /*0790*/  FENCE.VIEW.ASYNC.S ;  /* 0x00000000000073c6 */ /* 0x000ea40000000000 */
[----:B--2---:R2:W3:Y:S08]  /*07a0*/  SYNCS.EXCH.64 URZ, [UR4+0x20], UR8 ;  /* 0x0000200804ff75b2 */ /* 0x0044f00008000100 */
[----:B------:R2:W1:Y:S01]  /*07b0*/  SYNCS.EXCH.64 URZ, [UR4+0x40], UR6 ;  /* 0x0000400604ff75b2 */ /* 0x0004620008000100 */
[----:B------:R2:W1:Y:S01]  /*07c0*/  SYNCS.EXCH.64 URZ, [UR4+0x28], UR8 ;  /* 0x0000280804ff75b2 */ /* 0x0004620008000100 */
[----:B------:R2:W1:Y:S01]  /*07d0*/  SYNCS.EXCH.64 URZ, [UR4+0x48], UR6 ;  /* 0x0000480604ff75b2 */ /* 0x0004620008000100 */
[----:B------:R2:W1:Y:S01]  /*07e0*/  SYNCS.EXCH.64 URZ, [UR4+0x30], UR8 ;  /* 0x0000300804ff75b2 */ /* 0x0004620008000100 */
[----:B------:R2:W1:Y:S01]  /*07f0*/  SYNCS.EXCH.64 URZ, [UR4+0x50], UR6 ;  /* 0x0000500604ff75b2 */ /* 0x0004620008000100 */
[----:B------:R2:W1:Y:S01]  /*0800*/  SYNCS.EXCH.64 URZ, [UR4+0x38], UR8 ;  /* 0x0000380804ff75b2 */ /* 0x0004620008000100 */
[----:B------:R2:W1:Y:S01]  /*0810*/  SYNCS.EXCH.64 URZ, [UR4+0x58], UR6 ;  /* 0x0000580604ff75b2 */ /* 0x0004620008000100 */
[----:B------:R-:W-:Y:S01]  /*0820*/  NOP ;  /* 0x0000000000007918 */ /* 0x000fe20000000000 */
.L_x_10:
[----:B------:R-:W4:Y:S01]  /*0830*/  SHFL.IDX PT, R0, R147, RZ, 0x1f ;  /* 0x00001fff93007589 */ /* 0x000f2200000e0000 */
[----:B------:R-:W-:Y:S01]  /*0840*/  NOP ;  /* 0x0000000000007918 */ /* 0x000fe20000000000 */
[----:B----4-:R-:W-:-:S13]  /*0850*/  ISETP.NE.AND P0, PT, R0, 0x3, PT ;  /* 0x000000030000780c */ /* 0x010fda0003f05270 */
[----:B------:R-:W-:Y:S05]  /*0860*/  @P0 BRA `(.L_x_11) ;  /* 0x00000000002c0947 */ /* 0x000fea0003800000 */
[----:B--23--:R-:W-:Y:S01]  /*0870*/  UMOV UR6, 0x400 ;  /* 0x0000040000067882 */ /* 0x00cfe20000000000 */
[----:B------:R-:W-:Y:S01]  /*0880*/  UMOV UR4, 0x20 ;  /* 0x0000002000047882 */ /* 0x000fe20000000000 */
[----:B------:R-:W-:Y:S02]  /*0890*/  ULEA UR6, UR47, UR6, 0x18 ;  /* 0x000000062f067291 */ /* 0x000fe4000f8ec0ff */
[----:B------:R-:W-:-:S04]  /*08a0*/  UIADD3 UR4, UPT, UPT, -UR4, 0x100000, URZ ;  /* 0x0010000004047890 */ /* 0x000fc8000fffe1ff */
[----:B------:R-:W-:Y:S02]  /*08b0*/  USHF.L.U32 UR5, UR4, 0xb, URZ ;  /* 0x0000000b04057899 */ /* 0x000fe400080006ff */
[----:B------:R-:W-:Y:S01]  /*08c0*/  USHF.L.U32 UR4, UR4, 0x1, URZ ;  /* 0x0000000104047899 */ /* 0x000fe200080006ff */
[----:B------:R-:W-:Y:S01]  /*08d0*/  ELECT P0, URZ, PT ;  /* 0x0000000000ff782f */ /* 0x000fe20003800000 */
[----:B------:R-:W2:Y:S10]  /*08e0*/  FENCE.VIEW.ASYNC.S ;  /* 0x00000000000073c6 */ /* 0x000eb40000000000 */
[----:B--2---:R4:W2:Y:S01]  /*08f0*/  SYNCS.EXCH.64 URZ, [UR6+0x60], UR4 ;  /* 0x0000600406ff75b2 */ /* 0x0048a20008000100 */
[----:B------:R4:W3:Y:S02]  /*0900*/  SYNCS.EXCH.64 URZ, [UR6+0x68], UR4 ;  /* 0x0000680406ff75b2 */ /* 0x0008e40008000100 */
[----:B----4-:R-:W-:Y:S01]  /*0910*/  NOP ;  /* 0x0000000000007918 */ /* 0x010fe20000000000 */
.L_x_11:
[----:B------:R-:W4:Y:S01]  /*0920*/  SHFL.IDX PT, R0, R147, RZ, 0x1f ;  /* 0x00001fff93007589 */ /* 0x000f2200000e0000 */
[----:B------:R-:W-:Y:S01]  /*0930*/  NOP ;  /* 0x0000000000007918 */ /* 0x000fe20000000000 */
[----:B----4-:R-:W-:-:S13]  /*0940*/  ISETP.NE.AND P0, PT, R0, 0x4, PT ;  /* 0x000000040000780c */ /* 0x010fda0003f05270 */
[----:B------:R-:W-:Y:S05]  /*0950*/  @P0 BRA `(.L_x_12) ;  /* 0x0000000000480947 */ /* 0x000fea0003800000 */
[----:B--23--:R-:W-:Y:S01]  /*0960*/  UMOV UR4, 0x720 ;  /* 0x0000072000047882 */ /* 0x00cfe20000000000 */
[----:B------:R-:W-:Y:S01]  /*0970*/  UMOV UR6, 0x400 ;  /* 0x0000040000067882 */ /* 0x000fe20000000000 */
[----:B------:R-:W-:Y:S01]  /*0980*/  USEL UR4, UR4, 0x620, UP4 ;  /* 0x0000062004047887 */ /* 0x000fe2000a000000 */
        /* <DEDUP_REMOVED lines=10> */
[----:B--2---:R4:W2:Y:S08]  /*0a30*/  SYNCS.EXCH.64 URZ, [UR6+0x70], UR8 ;  /* 0x0000700806ff75b2 */ /* 0x0048b00008000100 */
[----:B------:R4:W3:Y:S01]  /*0a40*/  SYNCS.EXCH.64 URZ, [UR6+0x80], UR4 ;  /* 0x0000800406ff75b2 */ /* 0x0008e20008000100 */
[----:B------:R4:W1:Y:S01]  /*0a50*/  SYNCS.EXCH.64 URZ, [UR6+0x78], UR8 ;  /* 0x0000780806ff75b2 */ /* 0x0008620008000100 */
[----:B------:R4:W1:Y:S02]  /*0a60*/  SYNCS.EXCH.64 URZ, [UR6+0x88], UR4 ;  /* 0x0000880406ff75b2 */ /* 0x0008640008000100 */
[----:B----4-:R-:W-:Y:S01]  /*0a70*/  NOP ;  /* 0x0000000000007918 */ /* 0x010fe20000000000 */
.L_x_12:
[----:B------:R-:W4:Y:S01]  /*0a80*/  SHFL.IDX PT, R0, R147, RZ, 0x1f ;  /* 0x00001fff93007589 */ /* 0x000f2200000e0000 */
[----:B------:R-:W-:Y:S01]  /*0a90*/  NOP ;  /* 0x0000000000007918 */ /* 0x000fe20000000000 */
[----:B----4-:R-:W-:-:S13]  /*0aa0*/  ISETP.NE.AND P0, PT, R0, 0x5, PT ;  /* 0x000000050000780c */ /* 0x010fda0003f05270 */
[----:B------:R-:W-:Y:S05]  /*0ab0*/  @P0 BRA `(.L_x_13) ;  /* 0x0000000000440947 */ /* 0x000fea0003800000 */
[----:B--23--:R-:W-:Y:S01]  /*0ac0*/  UMOV UR4, 0x400 ;  /* 0x0000040000047882 */ /* 0x00cfe20000000000 */
        /* <DEDUP_REMOVED lines=16> */
.L_x_13:
[----:B------:R-:W4:Y:S01]  /*0bd0*/  SHFL.IDX PT, R0, R147, RZ, 0x1f ;  /* 0x00001fff93007589 */ /* 0x000f2200000e0000 */
[----:B------:R-:W-:Y:S01]  /*0be0*/  ISETP.NE.OR P1, PT, RZ, UR18, !P1 ;  /* 0x00000012ff007c0c */ /* 0x000fe2000cf25670 */
        /* <DEDUP_REMOVED lines=12> */
[----:B------:R4:W3:Y:S01]  /*0cb0*/  SYNCS.EXCH.64 URZ, [UR4+0xc0], UR6 ;  /* 0x0000c00604ff75b2 */ /* 0x0008e20008000100 */
[----:B------:R4:W1:Y:S01]  /*0cc0*/  SYNCS.EXCH.64 URZ, [UR4+0xb8], UR6 ;  /* 0x0000b80604ff75b2 */ /* 0x0008620008000100 */
[----:B------:R4:W1:Y:S02]  /*0cd0*/  SYNCS.EXCH.64 URZ, [UR4+0xc8], UR6 ;  /* 0x0000c80604ff75b2 */ /* 0x0008640008000100 */
[----:B----4-:R-:W-:Y:S01]  /*0ce0*/  NOP ;  /* 0x0000000000007918 */ /* 0x010fe20000000000 */
.L_x_14:
[----:B------:R-:W-:Y:S01]  /*0cf0*/  VOTEU.ALL UP0, P1 ;  /* 0x0000000000ff7886 */ /* 0x000fe20000800000 */
[----:B--23--:R-:W-:Y:S01]  /*0d00*/  UMOV UR4, 0x20 ;  /* 0x0000002000047882 */ /* 0x00cfe20000000000 */
[----:B------:R-:W2:Y:S01]  /*0d10*/  LDCU UR7, c[0x0][0x36c] ;  /* 0x00006d80ff0777ac */ /* 0x000ea20008000800 */
[----:B------:R-:W-:Y:S01]  /*0d20*/  NOP ;  /* 0x0000000000007918 */ /* 0x000fe20000000000 */
[----:B------:R-:W-:Y:S01]  /*0d30*/  LOP3.LUT R0, R160, 0x1f, RZ, 0xc0, !PT ;  /* 0x0000001fa0007812 */ /* 0x000fe200078ec0ff */
[----:B------:R-:W-:Y:S01]  /*0d40*/  @!UP0 UMOV UR6, 0x400 ;  /* 0x0000040000068882 */ /* 0x000fe20000000000 */
[----:B------:R-:W-:-:S04]  /*0d50*/  @!UP0 UIADD3 UR4, UPT, UPT, -UR4, 0x100000, URZ ;  /* 0x0010000004048890 */ /* 0x000fc8000fffe1ff */
[----:B------:R-:W-:Y:S02]  /*0d60*/  @!UP0 USHF.L.U32 UR5, UR4, 0xb, URZ ;  /* 0x0000000b04058899 */ /* 0x000fe400080006ff */
[----:B------:R-:W-:Y:S02]  /*0d70*/  @!UP0 USHF.L.U32 UR4, UR4, 0x1, URZ ;  /* 0x0000000104048899 */ /* 0x000fe400080006ff */
[----:B------:R-:W-:Y:S01]  /*0d80*/  @!UP0 ULEA UR6, UR47, UR6, 0x18 ;  /* 0x000000062f068291 */ /* 0x000fe2000f8ec0ff */
[----:B------:R-:W-:Y:S01]  /*0d90*/  VOTEU.ALL UP0, P1 ;  /* 0x0000000000ff7886 */ /* 0x000fe20000800000 */
[----:B------:R-:W-:Y:S02]  /*0da0*/  UISETP.NE.AND UP5, UPT, UR18, URZ, UPT ;  /* 0x000000ff1200728c */ /* 0x000fe4000bfa5270 */
[----:B--2---:R-:W-:Y:S01]  /*0db0*/  UISETP.EQ.U32.AND UP6, UPT, UR7, 0x1, UPT ;  /* 0x000000010700788c */ /* 0x004fe2000bfc2070 */
[----:B------:R-:W2:Y:S07]  /*0dc0*/  FENCE.VIEW.ASYNC.S ;  /* 0x00000000000073c6 */ /* 0x000eae0000000000 */
[----:B--2---:R2:W3:Y:S01]  /*0dd0*/  @!UP0 SYNCS.EXCH.64 URZ, [UR6+0xd0], UR4 ;  /* 0x0000d00406ff85b2 */ /* 0x0044e20008000100 */
[----:B------:R-:W-:Y:S05]  /*0de0*/  BRA.U !UP6, `(.L_x_15) ;  /* 0x000000010e087547 */ /* 0x000fea000b800000 */
[----:B-1-3--:R-:W-:Y:S01]  /*0df0*/  UCGABAR_ARV ;  /* 0x00000000000079c7 */ /* 0x00afe20008000000 */
[----:B------:R-:W-:Y:S05]  /*0e00*/  BRA `(.L_x_16) ;  /* 0x0000000000047947 */ /* 0x000fea0003800000 */
.L_x_15:
[----:B-1-3--:R-:W-:Y:S01]  /*0e10*/  NOP ;  /* 0x0000000000007918 */ /* 0x00afe20000000000 */
.L_x_16:
[----:B------:R-:W1:Y:S01]  /*0e20*/  S2UR UR28, SR_CTAID.X ;  /* 0x00000000001c79c3 */ /* 0x000e620000002500 */
[----:B------:R-:W-:-:S05]  /*0e30*/  CS2R.32 R148, SR_CgaSize ;  /* 0x0000000000947805 */ /* 0x000fca0000008a00 */
[----:B------:R-:W-:-:S05]  /*0e40*/  IMAD R148, R148, -0xa0, RZ ;  /* 0xffffff6094947824 */ /* 0x000fca00078e02ff */
[----:B--2---:R-:W-:-:S14]  /*0e50*/  R2UR UR5, R148 ;  /* 0x00000000940572ca */ /* 0x004fdc00000e0000 */
[----:B------:R-:W2:Y:S01]  /*0e60*/  LDCU UR5, c[0x0][UR5+0x2b0] ;  /* 0x00005600050577ac */ /* 0x000ea20008000800 */
[----:B------:R-:W-:-:S05]  /*0e70*/  CS2R.32 R148, SR_CgaSize ;  /* 0x0000000000947805 */ /* 0x000fca0000008a00 */
[----:B------:R-:W-:-:S05]  /*0e80*/  IMAD R148, R148, -0xa0, RZ ;  /* 0xffffff6094947824 */ /* 0x000fca00078e02ff */
[----:B------:R-:W-:-:S14]  /*0e90*/  R2UR UR4, R148 ;  /* 0x00000000940472ca */ /* 0x000fdc00000e0000 */
[----:B------:R-:W3:Y:S01]  /*0ea0*/  LDCU UR4, c[0x0][UR4+0x2b4] ;  /* 0x00005680040477ac */ /* 0x000ee20008000800 */
[----:B------:R-:W4:Y:S01]  /*0eb0*/  S2UR UR24, SR_CTAID.Y ;  /* 0x00000000001879c3 */ /* 0x000f220000002600 */
[----:B------:R-:W-:-:S05]  /*0ec0*/  CS2R.32 R148, SR_CgaSize ;  /* 0x0000000000947805 */ /* 0x000fca0000008a00 */
[----:B------:R-:W-:-:S05]  /*0ed0*/  IMAD R148, R148, -0xa0, RZ ;  /* 0xffffff6094947824 */ /* 0x000fca00078e02ff */
[----:B------:R-:W-:-:S14]  /*0ee0*/  R2UR UR7, R148 ;  /* 0x00000000940772ca */ /* 0x000fdc00000e0000 */
[----:B------:R-:W3:Y:S01]  /*0ef0*/  LDCU UR7, c[0x0][UR7+0x2a4] ;  /* 0x00005480070777ac */ /* 0x000ee20008000800 */
[----:B------:R-:W-:-:S05]  /*0f00*/  CS2R.32 R148, SR_CgaSize ;  /* 0x0000000000947805 */ /* 0x000fca0000008a00 */
[----:B------:R-:W-:-:S05]  /*0f10*/  IMAD R148, R148, -0xa0, RZ ;  /* 0xffffff6094947824 */ /* 0x000fca00078e02ff */
[----:B------:R-:W-:-:S14]  /*0f20*/  R2UR UR63, R148 ;  /* 0x00000000943f72ca */ /* 0x000fdc00000e0000 */
[----:B------:R-:W3:Y:S01]  /*0f30*/  LDCU UR63, c[0x0][UR63+0x2a0] ;  /* 0x000054003f3f77ac */ /* 0x000ee20008000800 */
[----:B------:R-:W-:Y:S01]  /*0f40*/  UISETP.GT.U32.AND UP0, UPT, UR68, 0xffff, UPT ;  /* 0x0000ffff4400788c */ /* 0x000fe2000bf04070 */
[----:B------:R-:W3:Y:S01]  /*0f50*/  LDCU UR19, c[0x0][0xb24] ;  /* 0x00016480ff1377ac */ /* 0x000ee20008000800 */
[----:B------:R-:W3:Y:S01]  /*0f60*/  LDCU UR42, c[0x0][0xb24] ;  /* 0x00016480ff2a77ac */ /* 0x000ee20008000800 */
[----:B-1----:R-:W-:Y:S01]  /*0f70*/  I2FP.F32.U32 R3, UR28 ;  /* 0x0000001c00037c45 */ /* 0x002fe20008201000 */
[----:B------:R-:W1:Y:S04]  /*0f80*/  LDCU UR22, c[0x0][0xb30] ;  /* 0x00016600ff1677ac */ /* 0x000e680008000800 */
[----:B--2---:R-:W-:Y:S01]  /*0f90*/  FMUL R3, R3, UR5 ;  /* 0x0000000503037c20 */ /* 0x004fe20008400000 */
[----:B------:R-:W-:Y:S01]  /*0fa0*/  USHF.L.U32 UR30, UR47, 0xa, URZ ;  /* 0x0000000a2f1e7899 */ /* 0x000fe200080006ff */
[----:B----4-:R-:W-:Y:S01]  /*0fb0*/  I2FP.F32.U32 R2, UR24 ;  /* 0x0000001800027c45 */ /* 0x010fe20008201000 */
[----:B------:R-:W-:-:S03]  /*0fc0*/  USHF.L.U32 UR54, UR28, 0x7, URZ ;  /* 0x000000071c367899 */ /* 0x000fc600080006ff */
[----:B------:R-:W2:Y:S01]  /*0fd0*/  F2I.U32.TRUNC.NTZ R3, R3 ;  /* 0x0000000300037305 */ /* 0x000ea2000020f000 */
[----:B------:R-:W-:Y:S01]  /*0fe0*/  USEL UR29, UR68, 0xffff, !UP0 ;  /* 0x0000ffff441d7887 */ /* 0x000fe2000c000000 */
[----:B---3--:R-:W-:-:S06]  /*0ff0*/  FMUL R2, R2, UR4 ;  /* 0x0000000402027c20 */ /* 0x008fcc0008400000 */
[----:B------:R-:W3:Y:S01]  /*1000*/  F2I.U32.TRUNC.NTZ R2, R2 ;  /* 0x0000000200027305 */ /* 0x000ee2000020f000 */
[----:B--2---:R-:W-:Y:S02]  /*1010*/  R2UR UR4, R3 ;  /* 0x00000000030472ca */ /* 0x004fe400000e0000 */
[----:B------:R-:W-:Y:S02]  /*1020*/  PRMT R3, RZ, 0x7610, R3 ;  /* 0x00007610ff037816 */ /* 0x000fe40000000003 */
[----:B---3--:R-:W-:Y:S02]  /*1030*/  R2UR UR6, R2 ;  /* 0x00000000020672ca */ /* 0x008fe400000e0000 */
[----:B------:R-:W-:-:S07]  /*1040*/  PRMT R2, RZ, 0x7610, R2 ;  /* 0x00007610ff027816 */ /* 0x000fce0000000002 */
[----:B------:R-:W-:-:S04]  /*1050*/  UIADD3 UR5, UPT, UPT, -UR4, URZ, URZ ;  /* 0x000000ff04057290 */ /* 0x000fc8000fffe1ff */
[----:B------:R-:W-:Y:S02]  /*1060*/  UIMAD UR63, UR63, UR5, UR28 ;  /* 0x000000053f3f72a4 */ /* 0x000fe4000f8e021c */
[----:B------:R-:W-:-:S04]  /*1070*/  UIADD3 UR4, UPT, UPT, -UR6, URZ, URZ ;  /* 0x000000ff06047290 */ /* 0x000fc8000fffe1ff */
[----:B------:R-:W-:-:S06]  /*1080*/  UIMAD UR4, UR7, UR4, UR24 ;  /* 0x00000004070472a4 */ /* 0x000fcc000f8e0218 */
[----:B------:R-:W-:Y:S01]  /*1090*/  IMAD.U32 R148, RZ, RZ, UR4 ;  /* 0x00000004ff947e24 */ /* 0x000fe2000f8e00ff */
[----:B-1----:R-:W-:Y:S06]  /*10a0*/  BRA.U UP5, `(.L_x_17) ;  /* 0x0000000105687547 */ /* 0x002fec000b800000 */
[----:B------:R-:W-:Y:S01]  /*10b0*/  R2UR UR4, R148 ;  /* 0x00000000940472ca */ /* 0x000fe200000e0000 */
[----:B------:R-:W-:-:S12]  /*10c0*/  ULOP3.LUT UR5, UR63, 0x4, URZ, 0x3c, !UPT ;  /* 0x000000043f057892 */ /* 0x000fd8000f8e3cff */
[----:B------:R-:W-:Y:S02]  /*10d0*/  UISETP.NE.AND UP0, UPT, UR4, URZ, UPT ;  /* 0x000000ff0400728c */ /* 0x000fe4000bf05270 */
[----:B------:R-:W-:Y:S02]  /*10e0*/  ULOP3.LUT UR4, UR63, 0x2, URZ, 0x3c, !UPT ;  /* 0x000000023f047892 */ /* 0x000fe4000f8e3cff */
[----:B------:R-:W-:-:S04]  /*10f0*/  UISETP.GT.U32.AND UP2, UPT, UR63, 0x1, UP0 ;  /* 0x000000013f00788c */ /* 0x000fc80008744070 */
[----:B------:R-:W-:Y:S02]  /*1100*/  USEL UR8, URZ, 0x1, UP2 ;  /* 0x00000001ff087887 */ /* 0x000fe40009000000 */
[----:B------:R-:W-:Y:S02]  /*1110*/  USEL UR7, URZ, 0x2, UP2 ;  /* 0x00000002ff077887 */ /* 0x000fe40009000000 */
[----:B------:R-:W-:Y:S02]  /*1120*/  UISETP.GT.U32.AND UP2, UPT, UR4, 0x1, UP0 ;  /* 0x000000010400788c */ /* 0x000fe40008744070 */
[----:B------:R-:W-:Y:S02]  /*1130*/  ULOP3.LUT UR4, UR63, 0x6, URZ, 0x3c, !UPT ;  /* 0x000000063f047892 */ /* 0x000fe4000f8e3cff */
[----:B------:R-:W-:Y:S02]  /*1140*/  USEL UR6, URZ, 0x4, UP2 ;  /* 0x00000004ff067887 */ /* 0x000fe40009000000 */
[----:B------:R-:W-:-:S02]  /*1150*/  USEL UR9, URZ, 0x8, UP2 ;  /* 0x00000008ff097887 */ /* 0x000fc40009000000 */
[----:B------:R-:W-:Y:S02]  /*1160*/  UISETP.GT.U32.AND UP2, UPT, UR5, 0x1, UP0 ;  /* 0x000000010500788c */ /* 0x000fe40008744070 */
[----:B------:R-:W-:Y:S02]  /*1170*/  UISETP.GT.U32.AND UP0, UPT, UR4, 0x1, UP0 ;  /* 0x000000010400788c */ /* 0x000fe40008704070 */
[----:B------:R-:W-:Y:S02]  /*1180*/  USEL UR4, URZ, 0x10, UP2 ;  /* 0x00000010ff047887 */ /* 0x000fe40009000000 */
[----:B------:R-:W-:Y:S02]  /*1190*/  UIADD3 UR5, UPT, UPT, UR6, UR7, UR8 ;  /* 0x0000000706057290 */ /* 0x000fe4000fffe008 */
[----:B------:R-:W-:Y:S02]  /*11a0*/  USEL UR7, URZ, 0x40, UP0 ;  /* 0x00000040ff077887 */ /* 0x000fe40008000000 */
[----:B------:R-:W-:-:S02]  /*11b0*/  USEL UR8, URZ, 0x20, UP2 ;  /* 0x00000020ff087887 */ /* 0x000fc40009000000 */
[----:B------:R-:W-:Y:S02]  /*11c0*/  UIADD3 UR5, UPT, UPT, UR4, UR5, UR9 ;  /* 0x0000000504057290 */ /* 0x000fe4000fffe009 */
[----:B------:R-:W-:Y:S02]  /*11d0*/  ULOP3.LUT UR4, UR63, 0xfffffffe, URZ, 0xc0, !UPT ;  /* 0xfffffffe3f047892 */ /* 0x000fe4000f8ec0ff */
[----:B------:R-:W-:Y:S02]  /*11e0*/  USEL UR6, URZ, 0x80, UP0 ;  /* 0x00000080ff067887 */ /* 0x000fe40008000000 */
[----:B------:R-:W-:-:S03]  /*11f0*/  UIADD3 UR5, UPT, UPT, UR7, UR5, UR8 ;  /* 0x0000000507057290 */ /* 0x000fc6000fffe008 */
[----:B------:R-:W-:Y:S01]  /*1200*/  UMOV UR7, 0x3 ;  /* 0x0000000300077882 */ /* 0x000fe20000000000 */
[----:B------:R-:W-:Y:S02]  /*1210*/  UIADD3 UR5, UPT, UPT, UR5, UR6, URZ ;  /* 0x0000000605057290 */ /* 0x000fe4000fffe0ff */
[----:B------:R-:W-:-:S04]  /*1220*/  USHF.L.U32 UR4, UR7, UR4, URZ ;  /* 0x0000000407047299 */ /* 0x000fc800080006ff */
[----:B------:R-:W-:Y:S02]  /*1230*/  MOV R3, UR5 ;  /* 0x0000000500037c02 */ /* 0x000fe40008000f00 */
[----:B------:R-:W-:-:S07]  /*1240*/  IMAD.U32 R2, RZ, RZ, UR4 ;  /* 0x00000004ff027e24 */ /* 0x000fce000f8e00ff */
.L_x_17:
[----:B------:R-:W1:Y:S01]  /*1250*/  S2UR UR36, SR_CTAID.Z ;  /* 0x00000000002479c3 */ /* 0x000e620000002700 */
[----:B------:R-:W-:Y:S01]  /*1260*/  UISETP.GE.AND UP0, UPT, UR19, 0x1, UPT ;  /* 0x000000011300788c */ /* 0x000fe2000bf06270 */
[----:B------:R-:W-:-:S08]  /*1270*/  UMOV UR23, 0x55 ;  /* 0x0000005500177882 */ /* 0x000fd00000000000 */
[----:B------:R-:W-:Y:S05]  /*1280*/  BRA.U !UP0, `(.L_x_18) ;  /* 0x0000000108d07547 */ /* 0x000fea000b800000 */
[----:B------:R-:W2:Y:S01]  /*1290*/  LDCU.128 UR12, c[0x0][0xb10] ;  /* 0x00016200ff0c77ac */ /* 0x000ea20008000c00 */
[----:B------:R-:W3:Y:S01]  /*12a0*/  LDCU UR6, c[0x0][0x370] ;  /* 0x00006e00ff0677ac */ /* 0x000ee20008000800 */
[----:B------:R-:W4:Y:S01]  /*12b0*/  LDCU UR7, c[0x0][0x374] ;  /* 0x00006e80ff0777ac */ /* 0x000f220008000800 */
[----:B------:R-:W1:Y:S01]  /*12c0*/  LDCU UR20, c[0x0][0xb0c] ;  /* 0x00016180ff1477ac */ /* 0x000e620008000800 */
[----:B------:R-:W1:Y:S01]  /*12d0*/  LDCU UR21, c[0x0][0xb20] ;  /* 0x00016400ff1577ac */ /* 0x000e620008000800 */
[----:B------:R-:W1:Y:S01]  /*12e0*/  LDCU.64 UR8, c[0x0][0xb28] ;  /* 0x00016500ff0877ac */ /* 0x000e620008000a00 */
[----:B--2---:R-:W-:Y:S02]  /*12f0*/  UISETP.NE.AND UP3, UPT, UR14, 0x1, UPT ;  /* 0x000000010e00788c */ /* 0x004fe4000bf65270 */
[----:B----4-:R-:W-:Y:S02]  /*1300*/  UIMAD.WIDE.U32 UR10, UR7, UR15, URZ ;  /* 0x0000000f070a72a5 */ /* 0x010fe4000f8e00ff */
[----:B---3--:R-:W-:-:S02]  /*1310*/  UIMAD.WIDE.U32 UR16, UR6, UR12, URZ ;  /* 0x0000000c061072a5 */ /* 0x008fc4000f8e00ff */
[----:B-1----:R-:W-:Y:S02]  /*1320*/  UISETP.NE.AND UP0, UPT, UR20, 0x1, UPT ;  /* 0x000000011400788c */ /* 0x002fe4000bf05270 */
[----:B------:R-:W-:Y:S01]  /*1330*/  UIMAD.WIDE.U32 UR4, UR28, UR12, URZ ;  /* 0x0000000c1c0472a5 */ /* 0x000fe2000f8e00ff */
[----:B------:R-:W-:Y:S02]  /*1340*/  UMOV UR10, UR11 ;  /* 0x0000000b000a7c82 */ /* 0x000fe40008000000 */
[----:B------:R-:W-:Y:S01]  /*1350*/  UMOV UR16, UR17 ;  /* 0x0000001100107c82 */ /* 0x000fe20008000000 */
[----:B------:R-:W-:Y:S02]  /*1360*/  @UP3 USHF.R.U32.HI UR7, URZ, UR21, UR10 ;  /* 0x00000015ff073299 */ /* 0x000fe4000801160a */
[----:B------:R-:W-:Y:S02]  /*1370*/  UISETP.NE.AND UP2, UPT, UR19, 0x1, UPT ;  /* 0x000000011300788c */ /* 0x000fe4000bf45270 */
[----:B------:R-:W-:-:S02]  /*1380*/  USHF.R.U32.HI UR5, URZ, UR13, UR5 ;  /* 0x0000000dff057299 */ /* 0x000fc40008011605 */
[----:B------:R-:W-:Y:S02]  /*1390*/  @UP0 USHF.R.U32.HI UR6, URZ, UR13, UR16 ;  /* 0x0000000dff060299 */ /* 0x000fe40008011610 */
[----:B------:R-:W-:Y:S02]  /*13a0*/  UIMAD.WIDE.U32 UR12, UR24, UR15, URZ ;  /* 0x0000000f180c72a5 */ /* 0x000fe4000f8e00ff */
[----:B------:R-:W-:Y:S02]  /*13b0*/  UIMAD.WIDE.U32 UR10, UR7, UR8, URZ ;  /* 0x00000008070a72a5 */ /* 0x000fe4000f8e00ff */
[----:B------:R-:W-:Y:S02]  /*13c0*/  UIMAD.WIDE.U32 UR16, UR6, UR8, URZ ;  /* 0x00000008061072a5 */ /* 0x000fe4000f8e00ff */
[----:B------:R-:W-:Y:S01]  /*13d0*/  USEL UR5, UR28, UR5, !UP0 ;  /* 0x000000051c057287 */ /* 0x000fe2000c000000 */
[----:B------:R-:W-:Y:S02]  /*13e0*/  UMOV UR4, UR13 ;  /* 0x0000000d00047c82 */ /* 0x000fe40008000000 */
[----:B------:R-:W-:Y:S01]  /*13f0*/  UMOV UR10, UR11 ;  /* 0x0000000b000a7c82 */ /* 0x000fe20008000000 */
[----:B------:R-:W-:-:S02]  /*1400*/  USHF.R.U32.HI UR4, URZ, UR21, UR4 ;  /* 0x00000015ff047299 */ /* 0x000fc40008011604 */
[----:B------:R-:W-:Y:S01]  /*1410*/  @UP2 USHF.R.U32.HI UR7, URZ, UR9, UR10 ;  /* 0x00000009ff072299 */ /* 0x000fe2000801160a */
[----:B------:R-:W-:Y:S01]  /*1420*/  UMOV UR16, UR17 ;  /* 0x0000001100107c82 */ /* 0x000fe20008000000 */
[----:B------:R-:W-:Y:S02]  /*1430*/  USEL UR4, UR24, UR4, !UP3 ;  /* 0x0000000418047287 */ /* 0x000fe4000d800000 */
[----:B------:R-:W-:Y:S02]  /*1440*/  @UP2 USHF.R.U32.HI UR6, URZ, UR9, UR16 ;  /* 0x00000009ff062299 */ /* 0x000fe40008011610 */
[----:B------:R-:W-:Y:S02]  /*1450*/  UIMAD UR7, UR7, UR19, URZ ;  /* 0x00000013070772a4 */ /* 0x000fe4000f8e02ff */
[----:B------:R-:W-:Y:S02]  /*1460*/  UIMAD UR12, UR6, UR19, URZ ;  /* 0x00000013060c72a4 */ /* 0x000fe4000f8e02ff */
[----:B------:R-:W-:-:S02]  /*1470*/  UISETP.GE.AND UP0, UPT, UR4, UR7, UPT ;  /* 0x000000070400728c */ /* 0x000fc4000bf06270 */
[----:B------:R-:W-:Y:S02]  /*1480*/  UIMAD.WIDE.U32 UR10, UR4, UR8, URZ ;  /* 0x00000008040a72a5 */ /* 0x000fe4000f8e00ff */
[----:B------:R-:W-:Y:S02]  /*1490*/  UISETP.GE.OR UP0, UPT, UR5, UR12, UP0 ;  /* 0x0000000c0500728c */ /* 0x000fe40008706670 */
[----:B------:R-:W-:Y:S02]  /*14a0*/  UIMAD.WIDE.U32 UR12, UR5, UR8, URZ ;  /* 0x00000008050c72a5 */ /* 0x000fe4000f8e00ff */
[----:B------:R-:W-:Y:S01]  /*14b0*/  UIADD3 UR10, UPT, UPT, -UR4, URZ, URZ ;  /* 0x000000ff040a7290 */ /* 0x000fe2000fffe1ff */
[----:B------:R-:W-:Y:S01]  /*14c0*/  UMOV UR8, UR11 ;  /* 0x0000000b00087c82 */ /* 0x000fe20008000000 */
[----:B------:R-:W-:Y:S02]  /*14d0*/  UIADD3 UR11, UPT, UPT, -UR5, URZ, URZ ;  /* 0x000000ff050b7290 */ /* 0x000fe4000fffe1ff */
[----:B------:R-:W-:-:S03]  /*14e0*/  USHF.R.U32.HI UR8, URZ, UR9, UR8 ;  /* 0x00000009ff087299 */ /* 0x000fc60008011608 */
[----:B------:R-:W-:Y:S01]  /*14f0*/  @!UP0 UMOV UR7, UR13 ;  /* 0x0000000d00078c82 */ /* 0x000fe20008000000 */
[----:B------:R-:W-:Y:S02]  /*1500*/  UIMAD UR24, UR14, UR10, UR24 ;  /* 0x0000000a0e1872a4 */ /* 0x000fe4000f8e0218 */
[----:B------:R-:W-:Y:S02]  /*1510*/  USEL UR8, UR4, UR8, !UP2 ;  /* 0x0000000804087287 */ /* 0x000fe4000d000000 */
[----:B------:R-:W-:Y:S02]  /*1520*/  @!UP0 USHF.R.U32.HI UR7, URZ, UR9, UR7 ;  /* 0x00000009ff078299 */ /* 0x000fe40008011607 */
[----:B------:R-:W-:Y:S02]  /*1530*/  UIADD3 UR9, UPT, UPT, -UR8, URZ, URZ ;  /* 0x000000ff08097290 */ /* 0x000fe4000fffe1ff */
[----:B------:R-:W-:Y:S02]  /*1540*/  @!UP0 USEL UR7, UR5, UR7, !UP2 ;  /* 0x0000000705078287 */ /* 0x000fe4000d000000 */
[----:B------:R-:W-:-:S02]  /*1550*/  UIMAD UR9, UR19, UR9, UR4 ;  /* 0x00000009130972a4 */ /* 0x000fc4000f8e0204 */
[----:B------:R-:W-:Y:S02]  /*1560*/  @!UP0 UIADD3 UR8, UPT, UPT, UR8, -UR7, URZ ;  /* 0x8000000708088290 */ /* 0x000fe4000fffe0ff */
[----:B------:R-:W-:Y:S02]  /*1570*/  @!UP0 UIMAD UR6, UR9, UR6, UR7 ;  /* 0x00000006090682a4 */ /* 0x000fe4000f8e0207 */
[----:B------:R-:W-:Y:S02]  /*1580*/  @!UP0 UIMAD UR4, UR8, UR19, UR5 ;  /* 0x00000013080482a4 */ /* 0x000fe4000f8e0205 */
[----:B------:R-:W-:Y:S02]  /*1590*/  UIMAD UR28, UR20, UR11, UR28 ;  /* 0x0000000b141c72a4 */ /* 0x000fe4000f8e021c */
[----:B------:R-:W-:Y:S01]  /*15a0*/  UIMAD UR24, UR4, UR14, UR24 ;  /* 0x0000000e041872a4 */ /* 0x000fe2000f8e0218 */
[----:B------:R-:W-:Y:S02]  /*15b0*/  @!UP0 UMOV UR5, UR6 ;  /* 0x0000000600058c82 */ /* 0x000fe40008000000 */
[----:B------:R-:W-:-:S12]  /*15c0*/  UIMAD UR28, UR5, UR20, UR28 ;  /* 0x00000014051c72a4 */ /* 0x000fd8000f8e021c */
.L_x_18:
[----:B------:R-:W-:Y:S02]  /*15d0*/  UISETP.NE.AND UP2, UPT, UR22, 0x1, UPT ;  /* 0x000000011600788c */ /* 0x000fe4000bf45270 */
[----:B------:R-:W-:Y:S02]  /*15e0*/  ULOP3.LUT UR29, UR29, 0xffff, URZ, 0xc0, !UPT ;  /* 0x0000ffff1d1d7892 */ /* 0x000fe4000f8ec0ff */
[----:B------:R-:W-:Y:S02]  /*15f0*/  UISETP.NE.AND UP0, UPT, UR18, 0x2, UPT ;  /* 0x000000021200788c */ /* 0x000fe4000bf05270 */
[----:B------:R-:W-:Y:S02]  /*1600*/  ULOP3.LUT UR30, UR30, 0x1800, URZ, 0xc0, !UPT ;  /* 0x000018001e1e7892 */ /* 0x000fe4000f8ec0ff */
[----:B------:R-:W-:Y:S02]  /*1610*/  ULOP3.LUT UR54, UR54, 0x80, URZ, 0xc0, !UPT ;  /* 0x0000008036367892 */ /* 0x000fe4000f8ec0ff */
[----:B------:R-:W-:Y:S01]  /*1620*/  USHF.L.U32 UR29, UR23, UR29, URZ ;  /* 0x0000001d171d7299 */ /* 0x000fe200080006ff */
[----:B------:R-:W-:Y:S11]  /*1630*/  BRA.U UP2, `(.L_x_19) ;  /* 0x0000000102407547 */ /* 0x000ff6000b800000 */
[----:B------:R-:W2:Y:S01]  /*1640*/  LDCU.128 UR8, c[0x0][0xb10] ;  /* 0x00016200ff0877ac */ /* 0x000ea20008000c00 */
[----:B------:R-:W3:Y:S01]  /*1650*/  LDCU UR12, c[0x0][0xb0c] ;  /* 0x00016180ff0c77ac */ /* 0x000ee20008000800 */
[----:B------:R-:W4:Y:S01]  /*1660*/  LDCU UR13, c[0x0][0xb20] ;  /* 0x00016400ff0d77ac */ /* 0x000f220008000800 */
[----:B--2---:R-:W-:Y:S02]  /*1670*/  UIMAD.WIDE.U32 UR4, UR28, UR8, URZ ;  /* 0x000000081c0472a5 */ /* 0x004fe4000f8e00ff */
[----:B------:R-:W-:Y:S02]  /*1680*/  UIMAD.WIDE.U32 UR6, UR24, UR11, URZ ;  /* 0x0000000b180672a5 */ /* 0x000fe4000f8e00ff */
[----:B---3--:R-:W-:Y:S02]  /*1690*/  UISETP.NE.AND UP2, UPT, UR12, 0x1, UPT ;  /* 0x000000010c00788c */ /* 0x008fe4000bf45270 */
[----:B------:R-:W-:-:S03]  /*16a0*/  USHF.R.U32.HI UR5, URZ, UR9, UR5 ;  /* 0x00000009ff057299 */ /* 0x000fc60008011605 */
[----:B------:R-:W-:Y:S01]  /*16b0*/  UMOV UR4, UR7 ;  /* 0x0000000700047c82 */ /* 0x000fe20008000000 */
[----:B------:R-:W-:Y:S02]  /*16c0*/  USEL UR5, UR28, UR5, !UP2 ;  /* 0x000000051c057287 */ /* 0x000fe4000d000000 */
[----:B------:R-:W-:Y:S02]  /*16d0*/  UISETP.NE.AND UP2, UPT, UR10, 0x1, UPT ;  /* 0x000000010a00788c */ /* 0x000fe4000bf45270 */
[----:B----4-:R-:W-:-:S04]  /*16e0*/  USHF.R.U32.HI UR4, URZ, UR13, UR4 ;  /* 0x0000000dff047299 */ /* 0x010fc80008011604 */
[----:B------:R-:W-:-:S04]  /*16f0*/  USEL UR4, UR24, UR4, !UP2 ;  /* 0x0000000418047287 */ /* 0x000fc8000d000000 */
[----:B------:R-:W-:Y:S02]  /*1700*/  UIADD3 UR6, UPT, UPT, UR5, -UR4, URZ ;  /* 0x8000000405067290 */ /* 0x000fe4000fffe0ff */
[----:B------:R-:W-:Y:S02]  /*1710*/  UIADD3 UR4, UPT, UPT, -UR5, UR4, URZ ;  /* 0x0000000405047290 */ /* 0x000fe4000fffe1ff */
[----:B------:R-:W-:Y:S02]  /*1720*/  UIMAD UR24, UR6, UR10, UR24 ;  /* 0x0000000a061872a4 */ /* 0x000fe4000f8e0218 */
[----:B------:R-:W-:-:S12]  /*1730*/  UIMAD UR28, UR4, UR12, UR28 ;  /* 0x0000000c041c72a4 */ /* 0x000fd8000f8e021c */
.L_x_19:
[----:B------:R-:W-:Y:S05]  /*1740*/  BRA.U !UP6, `(.L_x_20) ;  /* 0x000000010e0c7547 */ /* 0x000fea000b800000 */
[----:B------:R-:W-:Y:S01]  /*1750*/  UCGABAR_WAIT ;  /* 0x0000000000007dc7 */ /* 0x000fe20008000000 */
[----:B------:R-:W-:Y:S01]  /*1760*/  CCTL.IVALL ;  /* 0x00000000ff00798f */ /* 0x000fe20002000000 */
[----:B------:R-:W-:Y:S05]  /*1770*/  BRA `(.L_x_21) ;  /* 0x0000000000047947 */ /* 0x000fea0003800000 */
.L_x_20:
[----:B------:R-:W-:Y:S06]  /*1780*/  BAR.SYNC.DEFER_BLOCKING 0x0 ;  /* 0x0000000000007b1d */ /* 0x000fec0000010000 */
.L_x_21:
[----:B------:R-:W-:Y:S05]  /*1790*/  BRA.U UP0, `(.L_x_22) ;  /* 0x0000001500047547 */ /* 0x000fea000b800000 */
[----:B------:R-:W2:Y:S01]  /*17a0*/  LDCU UR6, c[0x0][0x38c] ;  /* 0x00007180ff0677ac */ /* 0x000ea20008000800 */
[----:B------:R-:W-:Y:S01]  /*17b0*/  PLOP3.LUT P1, PT, PT, PT, UP4, 0x80, 0x8 ;  /* 0x000000000008781c */ /* 0x000fe20003f2f048 */
[----:B------:R-:W-:Y:S01]  /*17c0*/  IMAD.MOV.U32 R12, RZ, RZ, 0x1 ;  /* 0x00000001ff0c7424 */ /* 0x000fe200078e00ff */
[----:B------:R-:W-:Y:S02]  /*17d0*/  ISETP.NE.AND P2, PT, R0, RZ, P3 ;  /* 0x000000ff0000720c */ /* 0x000fe40001f45270 */
[----:B------:R-:W-:Y:S02]  /*17e0*/  CS2R R10, SRZ ;  /* 0x00000000000a7805 */ /* 0x000fe4000001ff00 */
[----:B------:R-:W-:Y:S01]  /*17f0*/  PLOP3.LUT P1, PT, P1, PT, PT, 0x8, 0x80 ;  /* 0x000000000080781c */ /* 0x000fe20000f2e170 */
[----:B------:R-:W-:Y:S01]  /*1800*/  IMAD.MOV.U32 R9, RZ, RZ, RZ ;  /* 0x000000ffff097224 */ /* 0x000fe200078e00ff */
[----:B------:R-:W3:Y:S01]  /*1810*/  LDCU UR48, c[0x0][0x370] ;  /* 0x00006e00ff3077ac */ /* 0x000ee20008000800 */
[----:B------:R-:W-:Y:S01]  /*1820*/  IMAD.MOV.U32 R8, RZ, RZ, 0x1 ;  /* 0x00000001ff087424 */ /* 0x000fe200078e00ff */
[----:B------:R-:W4:Y:S01]  /*1830*/  LDCU.64 UR40, c[0x0][0x348] ;  /* 0x00006900ff2877ac */ /* 0x000f220008000a00 */
[----:B------:R-:W-:Y:S01]  /*1840*/  ULEA.HI UR52, UR30, UR54, URZ, 0x1a ;  /* 0x000000361e347291 */ /* 0x000fe2000f8fd0ff */
[----:B------:R-:W1:Y:S01]  /*1850*/  LDCU UR46, c[0x0][0x374] ;  /* 0x00006e80ff2e77ac */ /* 0x000e620008000800 */
[----:B--2---:R-:W-:-:S02]  /*1860*/  UIADD3 UR5, UPT, UPT, UR6, 0x7f, URZ ;  /* 0x0000007f06057890 */ /* 0x004fc4000fffe0ff */
[----:B------:R-:W-:Y:S02]  /*1870*/  UIADD3 UR55, UPT, UPT, UR6, 0xfe, URZ ;  /* 0x000000fe06377890 */ /* 0x000fe4000fffe0ff */
[----:B------:R-:W-:Y:S01]  /*1880*/  USHF.R.S32.HI UR4, URZ, 0x1f, UR5 ;  /* 0x0000001fff047899 */ /* 0x000fe20008011405 */
[----:B------:R-:W-:-:S03]  /*1890*/  UMOV UR15, URZ ;  /* 0x000000ff000f7c82 */ /* 0x000fc60008000000 */
[----:B------:R-:W-:Y:S02]  /*18a0*/  ULEA.HI UR4, UR4, UR5, URZ, 0x7 ;  /* 0x0000000504047291 */ /* 0x000fe4000f8f38ff */
[----:B------:R-:W-:Y:S02]  /*18b0*/  UIADD3 UR5, UPT, UPT, UR6, -0x1, URZ ;  /* 0xffffffff06057890 */ /* 0x000fe4000fffe0ff */
[----:B------:R-:W-:Y:S02]  /*18c0*/  USHF.R.S32.HI UR50, URZ, 0x7, UR4 ;  /* 0x00000007ff327899 */ /* 0x000fe40008011404 */
[----:B------:R-:W-:Y:S02]  /*18d0*/  UISETP.GE.U32.AND UP1, UPT, UR5, -0xff, UPT ;  /* 0xffffff010500788c */ /* 0x000fe4000bf26070 */
[----:B------:R-:W-:-:S04]  /*18e0*/  UISETP.LT.U32.AND UP0, UPT, UR50, 0x2, UPT ;  /* 0x000000023200788c */ /* 0x000fc8000bf01070 */
[----:B------:R-:W-:Y:S02]  /*18f0*/  USEL UR49, UR50, 0x2, UP0 ;  /* 0x0000000232317887 */ /* 0x000fe40008000000 */
[----:B------:R-:W-:Y:S02]  /*1900*/  UISETP.NE.AND UP0, UPT, UR18, URZ, UPT ;  /* 0x000000ff1200728c */ /* 0x000fe4000bf05270 */
[----:B------:R-:W-:Y:S02]  /*1910*/  UIADD3 UR4, UPT, UPT, UR49, -0x1, URZ ;  /* 0xffffffff31047890 */ /* 0x000fe4000fffe0ff */
[----:B------:R-:W-:Y:S02]  /*1920*/  @UP1 UIADD3 UR4, UPT, UPT, UR49, URZ, URZ ;  /* 0x000000ff31041290 */ /* 0x000fe4000fffe0ff */
[----:B------:R-:W-:Y:S02]  /*1930*/  USEL UR31, UR43, 0x2, UP0 ;  /* 0x000000022b1f7887 */ /* 0x000fe40008000000 */
[----:B------:R-:W-:-:S02]  /*1940*/  UIADD3 UR53, UPT, UPT, UR50, -UR49, URZ ;  /* 0x8000003132357290 */ /* 0x000fc4000fffe0ff */
[----:B------:R-:W-:Y:S02]  /*1950*/  UIADD3 UR43, UPT, UPT, UR4, 0x1, URZ ;  /* 0x00000001042b7890 */ /* 0x000fe4000fffe0ff */
[----:B-1-34-:R-:W-:-:S12]  /*1960*/  UIADD3 UR51, UPT, UPT, -UR4, URZ, URZ ;  /* 0x000000ff04337290 */ /* 0x01afd8000fffe1ff */
.L_x_44:
[----:B------:R-:W-:Y:S01]  /*1970*/  UISETP.NE.AND UP0, UPT, UR47, URZ, UPT ;  /* 0x000000ff2f00728c */ /* 0x000fe2000bf05270 */
[----:B-1----:R-:W1:Y:S08]  /*1980*/  S2UR UR47, SR_CgaCtaId ;  /* 0x00000000002f79c3 */ /* 0x002e700000008800 */
[----:B------:R-:W-:Y:S05]  /*1990*/  BRA.U UP0, `(.L_x_23) ;  /* 0x0000000100347547 */ /* 0x000fea000b800000 */
[----:B------:R-:W2:Y:S01]  /*19a0*/  S2R R0, SR_CgaCtaId ;  /* 0x0000000000007919 */ /* 0x000ea20000008800 */
[----:B------:R-:W-:Y:S02]  /*19b0*/  MOV R3, 0x400 ;  /* 0x0000040000037802 */ /* 0x000fe40000000f00 */
[----:B------:R-:W-:Y:S02]  /*19c0*/  SHF.L.U32 R2, R8, 0x1f, RZ ;  /* 0x0000001f08027819 */ /* 0x000fe400000006ff */
[----:B--2---:R-:W-:-:S05]  /*19d0*/  LEA R0, R0, R3, 0x18 ;  /* 0x0000000300007211 */ /* 0x004fca00078ec0ff */
[----:B------:R-:W-:-:S04]  /*19e0*/  IMAD R3, R9, 0x8, R0 ;  /* 0x0000000809037824 */ /* 0x000fc800078e0200 */
[----:B------:R-:W2:Y:S02]  /*19f0*/  SYNCS.PHASECHK.TRANS64.TRYWAIT P0, [R3+URZ+0xc0], R2 ;  /* 0x0000c002030075a7 */ /* 0x000ea400080011ff */
[----:B--2---:R-:W-:Y:S05]  /*1a00*/  @!P0 BRA `(.L_x_24) ;  /* 0x000000a000c88947 */ /* 0x004fea0003800000 */
.L_x_147:
[----:B------:R-:W-:Y:S01]  /*1a10*/  VIADD R9, R9, 0x1 ;  /* 0x0000000109097836 */ /* 0x000fe20000000000 */
[----:B------:R2:W-:Y:S04]  /*1a20*/  SYNCS.ARRIVE.TRANS64.A1T0 RZ, [R3+URZ+0xb0], RZ ;  /* 0x0000b0ff03ff79a7 */ /* 0x0005e800081000ff */
[----:B------:R-:W-:-:S04]  /*1a30*/  ISETP.NE.AND P0, PT, R9, 0x2, PT ;  /* 0x000000020900780c */ /* 0x000fc80003f05270 */
[----:B------:R-:W-:Y:S02]  /*1a40*/  SEL R9, R9, RZ, P0 ;  /* 0x000000ff09097207 */ /* 0x000fe40000000000 */
[----:B--2---:R-:W-:-:S04]  /*1a50*/  SEL R3, RZ, 0x1, P0 ;  /* 0x00000001ff037807 */ /* 0x004fc80000000000 */
[----:B------:R-:W-:-:S07]  /*1a60*/  LOP3.LUT R8, R8, R3, RZ, 0x3c, !PT ;  /* 0x0000000308087212 */ /* 0x000fce00078e3cff */
.L_x_23:
[----:B------:R-:W-:Y:S01]  /*1a70*/  UMOV UR14, 0x400 ;  /* 0x00000400000e7882 */ /* 0x000fe20000000000 */
[----:B------:R-:W-:Y:S01]  /*1a80*/  UISETP.GE.U32.AND UP0, UPT, UR55, 0xff, UPT ;  /* 0x000000ff3700788c */ /* 0x000fe2000bf06070 */
[----:B------:R-:W-:Y:S01]  /*1a90*/  SHF.L.U32 R0, R12, 0x1f, RZ ;  /* 0x0000001f0c007819 */ /* 0x000fe200000006ff */
[----:B-1----:R-:W-:Y:S02]  /*1aa0*/  ULEA UR14, UR47, UR14, 0x18 ;  /* 0x0000000e2f0e7291 */ /* 0x002fe4000f8ec0ff */
[----:B------:R-:W-:Y:S02]  /*1ab0*/  ULEA UR19, UR24, UR52, 0x8 ;  /* 0x0000003418137291 */ /* 0x000fe4000f8e40ff */
[----:B------:R-:W-:Y:S01]  /*1ac0*/  ULEA UR4, UR15, UR14, 0x3 ;  /* 0x0000000e0f047291 */ /* 0x000fe2000f8e18ff */
[----:B------:R-:W-:-:S08]  /*1ad0*/  UMOV UR13, URZ ;  /* 0x000000ff000d7c82 */ /* 0x000fd00008000000 */
[----:B------:R1:W2:Y:S01]  /*1ae0*/  SYNCS.PHASECHK.TRANS64.TRYWAIT P0, [UR4+0x10], R0 ;  /* 0x00001000ff0075a7 */ /* 0x0002a20008001104 */
[----:B------:R-:W-:-:S04]  /*1af0*/  ULEA.HI UR4, UR28, UR28, URZ, 0x1 ;  /* 0x0000001c1c047291 */ /* 0x000fc8000f8f08ff */
[----:B------:R-:W-:-:S04]  /*1b00*/  USHF.L.U32 UR4, UR4, 0x7, URZ ;  /* 0x0000000704047899 */ /* 0x000fc800080006ff */
[----:B------:R-:W-:Y:S01]  /*1b10*/  ULOP3.LUT UR35, UR54, 0xffffff00, UR4, 0xf8, !UPT ;  /* 0xffffff0036237892 */ /* 0x000fe2000f8ef804 */
[----:B------:R-:W-:Y:S11]  /*1b20*/  BRA.U !UP0, `(.L_x_25) ;  /* 0x0000000108f87547 */ /* 0x000ff6000b800000 */
[----:B------:R-:W-:Y:S01]  /*1b30*/  UMOV UR21, UR51 ;  /* 0x0000003300157c82 */ /* 0x000fe20008000000 */
[----:B------:R-:W-:Y:S01]  /*1b40*/  UMOV UR4, UR15 ;  /* 0x0000000f00047c82 */ /* 0x000fe20008000000 */
[----:B------:R-:W-:-:S05]  /*1b50*/  UMOV UR26, 0x40 ;  /* 0x00000040001a7882 */ /* 0x000fca0000000000 */
.L_x_31:
[----:B------:R-:W-:Y:S01]  /*1b60*/  ULEA UR33, UR4, UR14, 0x3 ;  /* 0x0000000e04217291 */ /* 0x000fe2000f8e18ff */
[----:B------:R-:W-:Y:S01]  /*1b70*/  @P3 MOV R2, 0x20000 ;  /* 0x0002000000023802 */ /* 0x000fe20000000f00 */
[----:B--2-4-:R-:W-:Y:S10]  /*1b80*/  @P0 BRA `(.L_x_26) ;  /* 0x00000000000c0947 */ /* 0x014ff40003800000 */
[----:B------:R-:W-:-:S04]  /*1b90*/  SHF.L.U32 R3, R12, 0x1f, RZ ;  /* 0x0000001f0c037819 */ /* 0x000fc800000006ff */
[----:B------:R-:W2:Y:S02]  /*1ba0*/  SYNCS.PHASECHK.TRANS64.TRYWAIT P0, [UR33+0x10], R3 ;  /* 0x00001003ff0075a7 */ /* 0x000ea40008001121 */
[----:B--2---:R-:W-:Y:S05]  /*1bb0*/  @!P0 BRA `(.L_x_27) ;  /* 0x000000a000708947 */ /* 0x004fea0003800000 */
.L_x_26:
[----:B------:R2:W-:Y:S01]  /*1bc0*/  @P3 SYNCS.ARRIVE.TRANS64 RZ, [UR33], R2 ;  /* 0x00000002ffff39a7 */ /* 0x0005e20008000021 */
[----:B------:R-:W-:Y:S02]  /*1bd0*/  ULOP3.LUT UR5, UR31, 0x2, URZ, 0xfc, !UPT ;  /* 0x000000021f057892 */ /* 0x000fe4000f8efcff */
[----:B------:R-:W-:Y:S02]  /*1be0*/  UIADD3 UR21, UPT, UPT, UR21, 0x1, URZ ;  /* 0x0000000115157890 */ /* 0x000fe4000fffe0ff */
[----:B------:R-:W-:Y:S02]  /*1bf0*/  UISETP.NE.AND UP0, UPT, UR5, 0x2, UPT ;  /* 0x000000020500788c */ /* 0x000fe4000bf05270 */
[----:B------:R-:W-:-:S07]  /*1c00*/  UISETP.NE.AND UP2, UPT, UR21, 0x1, UPT ;  /* 0x000000011500788c */ /* 0x000fce000bf45270 */
[----:B------:R-:W-:Y:S05]  /*1c10*/  BRA.U UP0, `(.L_x_28) ;  /* 0x0000000100047547 */ /* 0x000fea000b800000 */
[----:B------:R-:W-:Y:S05]  /*1c20*/  BPT.TRAP 0x1 ;  /* 0x000000040000795c */ /* 0x000fea0000300000 */
.L_x_28:
[----:B------:R-:W-:Y:S04]  /*1c30*/  BSSY.RECONVERGENT B0, `(.L_x_29) ;  /* 0x0000003000007945 */ /* 0x000fe80003800200 */
[----:B------:R-:W-:Y:S05]  /*1c40*/  @!P2 BRA `(.L_x_30) ;  /* 0x000000000004a947 */ /* 0x000fea0003800000 */
[----:B------:R-:W-:Y:S05]  /*1c50*/  BPT.TRAP 0x1 ;  /* 0x000000040000795c */ /* 0x000fea0000300000 */
.L_x_30:
[----:B------:R-:W-:Y:S05]  /*1c60*/  BSYNC.RECONVERGENT B0 ;  /* 0x0000000000007941 */ /* 0x000fea0003800200 */
.L_x_29:
[----:B------:R-:W-:Y:S02]  /*1c70*/  UIADD3 UR5, UPT, UPT, UR4, 0x1, URZ ;  /* 0x0000000104057890 */ /* 0x000fe4000fffe0ff */
[----:B------:R-:W-:Y:S02]  /*1c80*/  ULEA UR8, UR4, UR30, 0xe ;  /* 0x0000001e04087291 */ /* 0x000fe4000f8e70ff */
[----:B------:R-:W-:Y:S02]  /*1c90*/  UISETP.NE.AND UP0, UPT, UR5, 0x2, UPT ;  /* 0x000000020500788c */ /* 0x000fe4000bf05270 */
[----:B------:R-:W-:Y:S02]  /*1ca0*/  ULEA UR24, UR4, UR14, 0xf ;  /* 0x0000000e04187291 */ /* 0x000fe4000f8e78ff */
[----:B------:R-:W-:Y:S02]  /*1cb0*/  USEL UR6, URZ, 0x1, UP0 ;  /* 0x00000001ff067887 */ /* 0x000fe40008000000 */
[----:B------:R-:W-:-:S02]  /*1cc0*/  USEL UR15, UR5, URZ, UP0 ;  /* 0x000000ff050f7287 */ /* 0x000fc40008000000 */
[----:B------:R-:W-:Y:S02]  /*1cd0*/  UIADD3 UR4, UP0, UPT, UR40, 0x180, URZ ;  /* 0x0000018028047890 */ /* 0x000fe4000ff1e0ff */
[----:B------:R-:W-:Y:S01]  /*1ce0*/  ULEA UR5, UR15, UR14, 0x3 ;  /* 0x0000000e0f057291 */ /* 0x000fe2000f8e18ff */
[----:B------:R-:W-:Y:S01]  /*1cf0*/  LOP3.LUT R12, R12, UR6, RZ, 0x3c, !PT ;  /* 0x000000060c0c7c12 */ /* 0x000fe2000f8e3cff */
[----:B------:R-:W-:Y:S02]  /*1d00*/  UIADD3 UR6, UP1, UPT, UR40, 0x80, URZ ;  /* 0x0000008028067890 */ /* 0x000fe4000ff3e0ff */
[----:B------:R-:W-:Y:S01]  /*1d10*/  ULEA UR8, UR8, UR14, 0x1 ;  /* 0x0000000e08087291 */ /* 0x000fe2000f8e08ff */
[----:B-1----:R-:W-:Y:S01]  /*1d20*/  SHF.L.U32 R0, R12, 0x1f, RZ ;  /* 0x0000001f0c007819 */ /* 0x002fe200000006ff */
[----:B------:R-:W-:Y:S02]  /*1d30*/  UIADD3 UR34, UPT, UPT, UR26, -0x40, URZ ;  /* 0xffffffc01a227890 */ /* 0x000fe4000fffe0ff */
[----:B------:R-:W-:Y:S01]  /*1d40*/  ULOP3.LUT UR33, UR33, 0xfefffff8, URZ, 0xc0, !UPT ;  /* 0xfefffff821217892 */ /* 0x000fe2000f8ec0ff */
[----:B------:R3:W4:Y:S01]  /*1d50*/  SYNCS.PHASECHK.TRANS64.TRYWAIT P0, [UR5+0x10], R0 ;  /* 0x00001000ff0075a7 */ /* 0x0007220008001105 */
[----:B------:R-:W-:-:S02]  /*1d60*/  UIADD3.X UR7, UPT, UPT, URZ, UR41, URZ, UP1, !UPT ;  /* 0x00000029ff077290 */ /* 0x000fc40008ffe4ff */
[----:B------:R-:W-:Y:S02]  /*1d70*/  UIADD3 UR32, UPT, UPT, UR24, 0x10800, URZ ;  /* 0x0001080018207890 */ /* 0x000fe4000fffe0ff */
[----:B------:R-:W-:Y:S02]  /*1d80*/  UIADD3 UR24, UPT, UPT, UR24, 0x14800, URZ ;  /* 0x0001480018187890 */ /* 0x000fe4000fffe0ff */
[----:B------:R-:W-:Y:S02]  /*1d90*/  UIADD3.X UR5, UPT, UPT, URZ, UR41, URZ, UP0, !UPT ;  /* 0x00000029ff057290 */ /* 0x000fe400087fe4ff */
[----:B------:R-:W-:Y:S02]  /*1da0*/  UIADD3 UR16, UPT, UPT, UR8, 0x20800, URZ ;  /* 0x0002080008107890 */ /* 0x000fe4000fffe0ff */
[----:B------:R-:W-:Y:S02]  /*1db0*/  UPRMT UR13, URZ, 0x5410, UR29 ;  /* 0x00005410ff0d7896 */ /* 0x000fe4000800001d */
[----:B------:R-:W-:Y:S01]  /*1dc0*/  UIADD3 UR8, UPT, UPT, UR8, 0x24800, URZ ;  /* 0x0002480008087890 */ /* 0x000fe2000fffe0ff */
[----:B------:R-:W-:Y:S01]  /*1dd0*/  UMOV UR22, 0x0 ;  /* 0x0000000000167882 */ /* 0x000fe20000000000 */
[----:B------:R-:W-:Y:S01]  /*1de0*/  UMOV UR23, 0x10000000 ;  /* 0x1000000000177882 */ /* 0x000fe20000000000 */
[----:B------:R-:W-:Y:S01]  /*1df0*/  UMOV UR27, UR35 ;  /* 0x00000023001b7c82 */ /* 0x000fe20008000000 */
[----:B------:R-:W-:Y:S01]  /*1e00*/  UMOV UR28, UR36 ;  /* 0x00000024001c7c82 */ /* 0x000fe20008000000 */
[----:B------:R-:W-:Y:S01]  /*1e10*/  UMOV UR25, UR33 ;  /* 0x0000002100197c82 */ /* 0x000fe20008000000 */
[----:B------:R-:W-:Y:S01]  /*1e20*/  UMOV UR20, UR36 ;  /* 0x0000002400147c82 */ /* 0x000fe20008000000 */
[----:B------:R-:W-:Y:S01]  /*1e30*/  UMOV UR17, UR33 ;  /* 0x0000002100117c82 */ /* 0x000fe20008000000 */
[----:B------:R-:W-:Y:S01]  /*1e40*/  UMOV UR18, UR34 ;  /* 0x0000002200127c82 */ /* 0x000fe20008000000 */
[----:B------:R-:W-:Y:S01]  /*1e50*/  UTMALDG.3D.2CTA [UR32], [UR6], desc[UR22] ;  /* 0x00001620060075b4 */ /* 0x000fe20008211000 */
[----:B------:R-:W-:Y:S01]  /*1e60*/  UMOV UR10, UR26 ;  /* 0x0000001a000a7c82 */ /* 0x000fe20008000000 */
[----:B------:R-:W-:Y:S01]  /*1e70*/  UMOV UR11, UR19 ;  /* 0x00000013000b7c82 */ /* 0x000fe20008000000 */
[----:B------:R-:W-:Y:S01]  /*1e80*/  UMOV UR12, UR36 ;  /* 0x00000024000c7c82 */ /* 0x000fe20008000000 */
[----:B------:R-:W-:Y:S01]  /*1e90*/  UMOV UR9, UR33 ;  /* 0x0000002100097c82 */ /* 0x000fe20008000000 */
[----:B------:R1:W-:Y:S01]  /*1ea0*/  UTMALDG.3D.2CTA [UR24], [UR6], desc[UR22] ;  /* 0x00001618060075b4 */ /* 0x0003e20008211000 */
[----:B------:R-:W-:Y:S01]  /*1eb0*/  UTMALDG.3D.MULTICAST.2CTA [UR16], [UR4], UR13, desc[UR22] ;  /* 0x00001610040073b4 */ /* 0x000fe2000821180d */
[----:B------:R2:W-:Y:S01]  /*1ec0*/  UTMALDG.3D.MULTICAST.2CTA [UR8], [UR4], UR13, desc[UR22] ;  /* 0x00001608040073b4 */ /* 0x0005e2000821180d */
[----:B-1----:R-:W-:Y:S01]  /*1ed0*/  UIADD3 UR26, UPT, UPT, UR26, 0x80, URZ ;  /* 0x000000801a1a7890 */ /* 0x002fe2000fffe0ff */
[----:B--2---:R-:W-:Y:S01]  /*1ee0*/  UMOV UR13, UR43 ;  /* 0x0000002b000d7c82 */ /* 0x004fe20008000000 */
[----:B------:R-:W-:Y:S01]  /*1ef0*/  UMOV UR4, UR15 ;  /* 0x0000000f00047c82 */ /* 0x000fe20008000000 */
[----:B---3--:R-:W-:Y:S09]  /*1f00*/  BRA.U UP2, `(.L_x_31) ;  /* 0xfffffffd02147547 */ /* 0x008ff2000b83ffff */
.L_x_25:
[----:B------:R-:W-:Y:S01]  /*1f10*/  ULEA UR4, UR15, UR14, 0x3 ;  /* 0x0000000e0f047291 */ /* 0x000fe2000f8e18ff */
[----:B-1----:R-:W-:Y:S01]  /*1f20*/  SHF.L.U32 R0, R12, 0x1f, RZ ;  /* 0x0000001f0c007819 */ /* 0x002fe200000006ff */
[----:B------:R-:W-:Y:S01]  /*1f30*/  @!P1 SYNCS.ARRIVE.TRANS64.A1T0 RZ, [UR14+0x68], RZ ;  /* 0x000068ffffff99a7 */ /* 0x000fe2000810000e */
[----:B------:R-:W-:-:S06]  /*1f40*/  UISETP.GT.AND UP0, UPT, UR50, UR49, UPT ;  /* 0x000000313200728c */ /* 0x000fcc000bf04270 */
[----:B------:R1:W3:Y:S03]  /*1f50*/  SYNCS.PHASECHK.TRANS64.TRYWAIT P1, [UR4+0x10], R0 ;  /* 0x00001000ff0075a7 */ /* 0x0002e60008021104 */
[----:B------:R-:W-:Y:S05]  /*1f60*/  BRA.U !UP0, `(.L_x_32) ;  /* 0x0000000508047547 */ /* 0x000fea000b800000 */
[----:B------:R-:W-:Y:S01]  /*1f70*/  UIADD3 UR37, UPT, UPT, UR53, UR13, URZ ;  /* 0x0000000d35257290 */ /* 0x000fe2000fffe0ff */
[----:B------:R-:W-:-:S11]  /*1f80*/  UMOV UR6, UR15 ;  /* 0x0000000f00067c82 */ /* 0x000fd60008000000 */
.L_x_40:
[----:B------:R-:W-:Y:S01]  /*1f90*/  ULEA UR7, UR6, UR14, 0x3 ;  /* 0x0000000e06077291 */ /* 0x000fe2000f8e18ff */
[----:B---3--:R-:W-:Y:S01]  /*1fa0*/  @P3 MOV R2, 0x20000 ;  /* 0x0002000000023802 */ /* 0x008fe20000000f00 */
[----:B--23--:R-:W-:Y:S10]  /*1fb0*/  @P1 BRA `(.L_x_33) ;  /* 0x00000000000c1947 */ /* 0x00cff40003800000 */
[----:B------:R-:W-:-:S04]  /*1fc0*/  SHF.L.U32 R3, R12, 0x1f, RZ ;  /* 0x0000001f0c037819 */ /* 0x000fc800000006ff */
[----:B--2-4-:R-:W2:Y:S02]  /*1fd0*/  SYNCS.PHASECHK.TRANS64.TRYWAIT P0, [UR7+0x10], R3 ;  /* 0x00001003ff0075a7 */ /* 0x014ea40008001107 */
[----:B--2---:R-:W-:Y:S05]  /*1fe0*/  @!P0 BRA `(.L_x_34) ;  /* 0x0000009c007c8947 */ /* 0x004fea0003800000 */
.L_x_33:
[----:B------:R3:W-:Y:S01]  /*1ff0*/  @P3 SYNCS.ARRIVE.TRANS64 RZ, [UR7], R2 ;  /* 0x00000002ffff39a7 */ /* 0x0007e20008000007 */
[----:B------:R-:W-:-:S04]  /*2000*/  ULOP3.LUT UR4, UR31, 0x2, URZ, 0xfc, !UPT ;  /* 0x000000021f047892 */ /* 0x000fc8000f8efcff */
[----:B------:R-:W-:-:S09]  /*2010*/  UISETP.NE.AND UP0, UPT, UR4, 0x2, UPT ;  /* 0x000000020400788c */ /* 0x000fd2000bf05270 */
[----:B------:R-:W-:Y:S05]  /*2020*/  BRA.U UP0, `(.L_x_35) ;  /* 0x0000000100047547 */ /* 0x000fea000b800000 */
[----:B------:R-:W-:Y:S05]  /*2030*/  BPT.TRAP 0x1 ;  /* 0x000000040000795c */ /* 0x000fea0000300000 */
.L_x_35:
[----:B------:R-:W-:Y:S04]  /*2040*/  BSSY.RECONVERGENT B0, `(.L_x_36) ;  /* 0x0000003000007945 */ /* 0x000fe80003800200 */
[----:B------:R-:W-:Y:S05]  /*2050*/  @!P2 BRA `(.L_x_37) ;  /* 0x000000000004a947 */ /* 0x000fea0003800000 */
[----:B------:R-:W-:Y:S05]  /*2060*/  BPT.TRAP 0x1 ;  /* 0x000000040000795c */ /* 0x000fea0000300000 */
.L_x_37:
[----:B------:R-:W-:Y:S05]  /*2070*/  BSYNC.RECONVERGENT B0 ;  /* 0x0000000000007941 */ /* 0x000fea0003800200 */
.L_x_36:
[----:B------:R-:W-:Y:S01]  /*2080*/  UIADD3 UR4, UPT, UPT, UR6, 0x1, URZ ;  /* 0x0000000106047890 */ /* 0x000fe2000fffe0ff */
[----:B------:R-:W-:Y:S01]  /*2090*/  BSSY.RECONVERGENT B0, `(.L_x_38) ;  /* 0x000002a000007945 */ /* 0x000fe20003800200 */
[----:B--2-4-:R-:W-:Y:S02]  /*20a0*/  ELECT P0, URZ, PT ;  /* 0x0000000000ff782f */ /* 0x014fe40003800000 */
[----:B------:R-:W-:-:S04]  /*20b0*/  UISETP.NE.AND UP0, UPT, UR4, 0x2, UPT ;  /* 0x000000020400788c */ /* 0x000fc8000bf05270 */
[----:B------:R-:W-:Y:S02]  /*20c0*/  USEL UR5, URZ, 0x1, UP0 ;  /* 0x00000001ff057887 */ /* 0x000fe40008000000 */
[----:B------:R-:W-:-:S04]  /*20d0*/  USEL UR15, UR4, URZ, UP0 ;  /* 0x000000ff040f7287 */ /* 0x000fc80008000000 */
[----:B------:R-:W-:Y:S01]  /*20e0*/  ULEA UR4, UR15, UR14, 0x3 ;  /* 0x0000000e0f047291 */ /* 0x000fe2000f8e18ff */
[----:B------:R-:W-:-:S04]  /*20f0*/  LOP3.LUT R12, R12, UR5, RZ, 0x3c, !PT ;  /* 0x000000050c0c7c12 */ /* 0x000fc8000f8e3cff */
[----:B-1----:R-:W-:-:S04]  /*2100*/  SHF.L.U32 R0, R12, 0x1f, RZ ;  /* 0x0000001f0c007819 */ /* 0x002fc800000006ff */
[----:B------:R1:W2:Y:S01]  /*2110*/  SYNCS.PHASECHK.TRANS64.TRYWAIT P1, [UR4+0x10], R0 ;  /* 0x00001000ff0075a7 */ /* 0x0002a20008021104 */
[----:B------:R-:W-:Y:S05]  /*2120*/  @!P0 BRA `(.L_x_39) ;  /* 0x0000000000808947 */ /* 0x000fea0003800000 */
[----:B------:R-:W-:Y:S02]  /*2130*/  ULEA UR8, UR6, UR30, 0xe ;  /* 0x0000001e06087291 */ /* 0x000fe4000f8e70ff */
[----:B------:R-:W-:Y:S02]  /*2140*/  ULEA UR24, UR6, UR14, 0xf ;  /* 0x0000000e06187291 */ /* 0x000fe4000f8e78ff */
[----:B------:R-:W-:Y:S02]  /*2150*/  UIADD3 UR4, UP1, UPT, UR40, 0x80, URZ ;  /* 0x0000008028047890 */ /* 0x000fe4000ff3e0ff */
[----:B------:R-:W-:Y:S02]  /*2160*/  USHF.L.U32 UR34, UR13, 0x7, URZ ;  /* 0x000000070d227899 */ /* 0x000fe400080006ff */
[----:B------:R-:W-:Y:S02]  /*2170*/  UIADD3 UR22, UP0, UPT, UR40, 0x180, URZ ;  /* 0x0000018028167890 */ /* 0x000fe4000ff1e0ff */
[----:B------:R-:W-:-:S02]  /*2180*/  ULEA UR8, UR8, UR14, 0x1 ;  /* 0x0000000e08087291 */ /* 0x000fc4000f8e08ff */
[----:B------:R-:W-:Y:S02]  /*2190*/  ULOP3.LUT UR33, UR7, 0xfefffff8, URZ, 0xc0, !UPT ;  /* 0xfefffff807217892 */ /* 0x000fe4000f8ec0ff */
[----:B------:R-:W-:Y:S02]  /*21a0*/  UIADD3.X UR5, UPT, UPT, URZ, UR41, URZ, UP1, !UPT ;  /* 0x00000029ff057290 */ /* 0x000fe40008ffe4ff */
[----:B------:R-:W-:Y:S02]  /*21b0*/  UIADD3 UR32, UPT, UPT, UR24, 0x10800, URZ ;  /* 0x0001080018207890 */ /* 0x000fe4000fffe0ff */
[----:B------:R-:W-:Y:S02]  /*21c0*/  UIADD3 UR26, UPT, UPT, UR34, 0x40, URZ ;  /* 0x00000040221a7890 */ /* 0x000fe4000fffe0ff */
[----:B------:R-:W-:Y:S02]  /*21d0*/  UIADD3 UR24, UPT, UPT, UR24, 0x14800, URZ ;  /* 0x0001480018187890 */ /* 0x000fe4000fffe0ff */
[----:B------:R-:W-:-:S02]  /*21e0*/  UIADD3.X UR23, UPT, UPT, URZ, UR41, URZ, UP0, !UPT ;  /* 0x00000029ff177290 */ /* 0x000fc400087fe4ff */
        /* <DEDUP_REMOVED lines=11> */
[----:B------:R4:W-:Y:S01]  /*22a0*/  UTMALDG.3D.2CTA [UR32], [UR4], desc[UR38] ;  /* 0x00002620040075b4 */ /* 0x0009e20008211000 */
[----:B------:R-:W-:Y:S01]  /*22b0*/  UMOV UR11, UR19 ;  /* 0x00000013000b7c82 */ /* 0x000fe20008000000 */
[----:B------:R-:W-:Y:S01]  /*22c0*/  UMOV UR12, UR36 ;  /* 0x00000024000c7c82 */ /* 0x000fe20008000000 */
[----:B------:R-:W-:Y:S01]  /*22d0*/  UMOV UR9, UR33 ;  /* 0x0000002100097c82 */ /* 0x000fe20008000000 */
[----:B------:R-:W-:Y:S01]  /*22e0*/  UMOV UR10, UR26 ;  /* 0x0000001a000a7c82 */ /* 0x000fe20008000000 */
[----:B------:R4:W-:Y:S01]  /*22f0*/  UTMALDG.3D.2CTA [UR24], [UR4], desc[UR38] ;  /* 0x00002618040075b4 */ /* 0x0009e20008211000 */
[----:B------:R4:W-:Y:S01]  /*2300*/  UTMALDG.3D.MULTICAST.2CTA [UR16], [UR22], UR21, desc[UR38] ;  /* 0x00002610160073b4 */ /* 0x0009e20008211815 */
[----:B------:R4:W-:Y:S02]  /*2310*/  UTMALDG.3D.MULTICAST.2CTA [UR8], [UR22], UR21, desc[UR38] ;  /* 0x00002608160073b4 */ /* 0x0009e40008211815 */
[----:B----4-:R-:W-:Y:S01]  /*2320*/  NOP ;  /* 0x0000000000007918 */ /* 0x010fe20000000000 */
.L_x_39:
[----:B------:R-:W-:Y:S05]  /*2330*/  BSYNC.RECONVERGENT B0 ;  /* 0x0000000000007941 */ /* 0x000fea0003800200 */
.L_x_38:
[----:B------:R-:W-:Y:S01]  /*2340*/  UIADD3 UR13, UPT, UPT, UR13, 0x1, URZ ;  /* 0x000000010d0d7890 */ /* 0x000fe2000fffe0ff */
[----:B------:R-:W-:-:S03]  /*2350*/  UMOV UR6, UR15 ;  /* 0x0000000f00067c82 */ /* 0x000fc60008000000 */
[----:B------:R-:W-:-:S09]  /*2360*/  UISETP.NE.AND UP0, UPT, UR13, UR37, UPT ;  /* 0x000000250d00728c */ /* 0x000fd2000bf05270 */
[----:B------:R-:W-:Y:S05]  /*2370*/  BRA.U UP0, `(.L_x_40) ;  /* 0xfffffffd00047547 */ /* 0x000fea000b83ffff */
.L_x_32:
[C---:B------:R-:W-:Y:S01]  /*2380*/  LEA R3, R11.reuse, UR14, 0x3 ;  /* 0x0000000e0b037c11 */ /* 0x040fe2000f8e18ff */
[----:B------:R-:W-:Y:S01]  /*2390*/  NOP ;  /* 0x0000000000007918 */ /* 0x000fe20000000000 */
[----:B-1----:R-:W-:Y:S02]  /*23a0*/  SHF.L.U32 R0, R10, 0x1f, RZ ;  /* 0x0000001f0a007819 */ /* 0x002fe400000006ff */
[----:B------:R-:W-:Y:S02]  /*23b0*/  LEA R5, R11, UR14, 0x4 ;  /* 0x0000000e0b057c11 */ /* 0x000fe4000f8e20ff */
[----:B--2-4-:R-:W1:Y:S02]  /*23c0*/  SYNCS.PHASECHK.TRANS64.TRYWAIT P0, [R3+URZ+0x70], R0 ;  /* 0x00007000030075a7 */ /* 0x014e6400080011ff */
[----:B-1----:R-:W-:Y:S05]  /*23d0*/  @!P0 BRA `(.L_x_41) ;  /* 0x0000009800988947 */ /* 0x002fea0003800000 */
.L_x_150:
[----:B------:R-:W2:Y:S01]  /*23e0*/  LDS.128 R4, [R5+0xe0] ;  /* 0x0000e00005047984 */ /* 0x000ea20000000c00 */
[----:B------:R-:W-:Y:S01]  /*23f0*/  UISETP.GE.AND UP0, UPT, UR42, 0x1, UPT ;  /* 0x000000012a00788c */ /* 0x000fe2000bf06270 */
[----:B------:R-:W-:Y:S01]  /*2400*/  @!PT LDS RZ, [RZ] ;  /* 0x00000000fffff984 */ /* 0x000fe20000000800 */
[----:B------:R-:W-:Y:S01]  /*2410*/  @!PT LDS RZ, [RZ] ;  /* 0x00000000fffff984 */ /* 0x000fe20000000800 */
[----:B------:R-:W-:Y:S01]  /*2420*/  @!PT LDS RZ, [RZ] ;  /* 0x00000000fffff984 */ /* 0x000fe20000000800 */
[----:B------:R-:W-:Y:S01]  /*2430*/  @!PT LDS RZ, [RZ] ;  /* 0x00000000fffff984 */ /* 0x000fe20000000800 */
[----:B------:R4:W-:Y:S06]  /*2440*/  MEMBAR.ALL.CTA ;  /* 0x0000000000007992 */ /* 0x0009ec0000008000 */
[----:B----4-:R-:W4:Y:S01]  /*2450*/  FENCE.VIEW.ASYNC.S ;  /* 0x00000000000073c6 */ /* 0x010f220000000000 */
[----:B--2---:R-:W-:-:S13]  /*2460*/  LOP3.LUT P0, RZ, R6, 0x1, RZ, 0xc0, !PT ;  /* 0x0000000106ff7812 */ /* 0x004fda000780c0ff */
[----:B----4-:R-:W-:Y:S01]  /*2470*/  VOTEU.ANY UP1, P0 ;  /* 0x0000000000ff7886 */ /* 0x010fe20000020100 */
[----:B------:R-:W-:-:S13]  /*2480*/  PLOP3.LUT P0, PT, PT, PT, UP1, 0x80, 0x8 ;  /* 0x000000000008781c */ /* 0x000fda0003f0f018 */
[----:B-1----:R-:W-:Y:S02]  /*2490*/  @P0 LOP3.LUT R0, R5, 0xffff, RZ, 0xc0, !PT ;  /* 0x0000ffff05000812 */ /* 0x002fe400078ec0ff */
[----:B---3--:R-:W-:Y:S02]  /*24a0*/  @P0 MOV R2, R4 ;  /* 0x0000000400020202 */ /* 0x008fe40000000f00 */
[----:B------:R-:W-:Y:S01]  /*24b0*/  @P0 R2UR UR5, R0 ;  /* 0x00000000000502ca */ /* 0x000fe200000e0000 */
[----:B------:R-:W-:Y:S01]  /*24c0*/  VIADD R0, R3, 0x80 ;  /* 0x0000008003007836 */ /* 0x000fe20000000000 */
[----:B------:R-:W-:Y:S02]  /*24d0*/  @P0 SHF.R.U32.HI R4, RZ, 0x10, R5 ;  /* 0x00000010ff040819 */ /* 0x000fe40000011605 */
[----:B------:R-:W-:Y:S02]  /*24e0*/  @P0 R2UR UR6, R2 ;  /* 0x00000000020602ca */ /* 0x000fe400000e0000 */
[----:B------:R-:W-:-:S02]  /*24f0*/  PRMT R0, RZ, 0x654, R0 ;  /* 0x00000654ff007816 */ /* 0x000fc40000000000 */
[----:B------:R-:W-:Y:S02]  /*2500*/  @P0 R2UR UR4, R4 ;  /* 0x00000000040402ca */ /* 0x000fe400000e0000 */
[----:B------:R1:W-:Y:S03]  /*2510*/  SYNCS.ARRIVE.TRANS64.RED.A1T0 RZ, [R0+URZ], RZ ;  /* 0x000000ff00ff79a7 */ /* 0x0003e600081004ff */
[----:B------:R-:W-:-:S04]  /*2520*/  @UP1 UMOV UR44, UR5 ;  /* 0x00000005002c1c82 */ /* 0x000fc80008000000 */
[----:B------:R-:W-:-:S04]  /*2530*/  @UP1 UMOV UR45, UR6 ;  /* 0x00000006002d1c82 */ /* 0x000fc80008000000 */
[----:B------:R-:W-:Y:S01]  /*2540*/  @UP1 UMOV UR36, UR4 ;  /* 0x0000000400241c82 */ /* 0x000fe20008000000 */
[----:B------:R-:W-:Y:S05]  /*2550*/  BRA.U !UP0, `(.L_x_42) ;  /* 0x0000000108d47547 */ /* 0x000fea000b800000 */
[----:B------:R-:W2:Y:S01]  /*2560*/  LDCU.128 UR16, c[0x0][0xb10] ;  /* 0x00016200ff1077ac */ /* 0x000ea20008000c00 */
[----:B------:R-:W3:Y:S01]  /*2570*/  LDCU UR23, c[0x0][0xb20] ;  /* 0x00016400ff1777ac */ /* 0x000ee20008000800 */
[----:B------:R-:W4:Y:S01]  /*2580*/  LDCU UR22, c[0x0][0xb0c] ;  /* 0x00016180ff1677ac */ /* 0x000f220008000800 */
[----:B------:R-:W1:Y:S01]  /*2590*/  LDCU.64 UR8, c[0x0][0xb28] ;  /* 0x00016500ff0877ac */ /* 0x000e620008000a00 */
[----:B------:R-:W-:Y:S02]  /*25a0*/  UISETP.NE.AND UP3, UPT, UR42, 0x1, UPT ;  /* 0x000000012a00788c */ /* 0x000fe4000bf65270 */
[----:B--2---:R-:W-:Y:S02]  /*25b0*/  UIMAD.WIDE.U32 UR6, UR46, UR19, URZ ;  /* 0x000000132e0672a5 */ /* 0x004fe4000f8e00ff */
[----:B------:R-:W-:Y:S02]  /*25c0*/  UIMAD.WIDE.U32 UR4, UR48, UR16, URZ ;  /* 0x00000010300472a5 */ /* 0x000fe4000f8e00ff */
[----:B------:R-:W-:-:S02]  /*25d0*/  UISETP.NE.AND UP0, UPT, UR18, 0x1, UPT ;  /* 0x000000011200788c */ /* 0x000fc4000bf05270 */
[----:B------:R-:W-:Y:S01]  /*25e0*/  UIMAD.WIDE.U32 UR20, UR44, UR19, URZ ;  /* 0x000000132c1472a5 */ /* 0x000fe2000f8e00ff */
[----:B------:R-:W-:Y:S02]  /*25f0*/  UMOV UR6, UR7 ;  /* 0x0000000700067c82 */ /* 0x000fe40008000000 */
[----:B------:R-:W-:Y:S01]  /*2600*/  UMOV UR4, UR5 ;  /* 0x0000000500047c82 */ /* 0x000fe20008000000 */
[----:B---3--:R-:W-:Y:S02]  /*2610*/  USHF.R.U32.HI UR6, URZ, UR23, UR6 ;  /* 0x00000017ff067299 */ /* 0x008fe40008011606 */
[----:B----4-:R-:W-:Y:S02]  /*2620*/  UISETP.NE.AND UP2, UPT, UR22, 0x1, UPT ;  /* 0x000000011600788c */ /* 0x010fe4000bf45270 */
[----:B------:R-:W-:Y:S02]  /*2630*/  USHF.R.U32.HI UR4, URZ, UR17, UR4 ;  /* 0x00000011ff047299 */ /* 0x000fe40008011604 */
[----:B------:R-:W-:-:S02]  /*2640*/  USEL UR5, UR46, UR6, !UP0 ;  /* 0x000000062e057287 */ /* 0x000fc4000c000000 */
[----:B------:R-:W-:Y:S02]  /*2650*/  USEL UR6, UR48, UR4, !UP2 ;  /* 0x0000000430067287 */ /* 0x000fe4000d000000 */
[----:B-1----:R-:W-:Y:S01]  /*2660*/  UIMAD.WIDE.U32 UR10, UR5, UR8, URZ ;  /* 0x00000008050a72a5 */ /* 0x002fe2000f8e00ff */
[----:B------:R-:W-:Y:S01]  /*2670*/  UMOV UR4, UR21 ;  /* 0x0000001500047c82 */ /* 0x000fe20008000000 */
[----:B------:R-:W-:Y:S02]  /*2680*/  UIMAD.WIDE.U32 UR12, UR45, UR16, URZ ;  /* 0x000000102d0c72a5 */ /* 0x000fe4000f8e00ff */
[----:B------:R-:W-:-:S03]  /*2690*/  UIMAD.WIDE.U32 UR20, UR6, UR8, URZ ;  /* 0x00000008061472a5 */ /* 0x000fc6000f8e00ff */
[----:B------:R-:W-:Y:S01]  /*26a0*/  UMOV UR10, UR11 ;  /* 0x0000000b000a7c82 */ /* 0x000fe20008000000 */
[----:B------:R-:W-:Y:S02]  /*26b0*/  USHF.R.U32.HI UR4, URZ, UR23, UR4 ;  /* 0x00000017ff047299 */ /* 0x000fe40008011604 */
[----:B------:R-:W-:Y:S01]  /*26c0*/  @UP3 USHF.R.U32.HI UR5, URZ, UR9, UR10 ;  /* 0x00000009ff053299 */ /* 0x000fe2000801160a */
[----:B------:R-:W-:Y:S01]  /*26d0*/  UMOV UR12, UR13 ;  /* 0x0000000d000c7c82 */ /* 0x000fe20008000000 */
[----:B------:R-:W-:Y:S01]  /*26e0*/  UMOV UR20, UR21 ;  /* 0x0000001500147c82 */ /* 0x000fe20008000000 */
[----:B------:R-:W-:Y:S02]  /*26f0*/  USHF.R.U32.HI UR17, URZ, UR17, UR12 ;  /* 0x00000011ff117299 */ /* 0x000fe4000801160c */
[----:B------:R-:W-:Y:S02]  /*2700*/  USEL UR4, UR44, UR4, !UP0 ;  /* 0x000000042c047287 */ /* 0x000fe4000c000000 */
[----:B------:R-:W-:-:S02]  /*2710*/  @UP3 USHF.R.U32.HI UR6, URZ, UR9, UR20 ;  /* 0x00000009ff063299 */ /* 0x000fc40008011614 */
[----:B------:R-:W-:Y:S02]  /*2720*/  UIMAD UR7, UR42, UR5, URZ ;  /* 0x000000052a0772a4 */ /* 0x000fe4000f8e02ff */
[----:B------:R-:W-:Y:S02]  /*2730*/  USEL UR5, UR45, UR17, !UP2 ;  /* 0x000000112d057287 */ /* 0x000fe4000d000000 */
[----:B------:R-:W-:Y:S02]  /*2740*/  UIMAD UR10, UR42, UR6, URZ ;  /* 0x000000062a0a72a4 */ /* 0x000fe4000f8e02ff */
[----:B------:R-:W-:Y:S02]  /*2750*/  UISETP.GE.AND UP0, UPT, UR4, UR7, UPT ;  /* 0x000000070400728c */ /* 0x000fe4000bf06270 */
[----:B------:R-:W-:Y:S02]  /*2760*/  UIMAD.WIDE.U32 UR12, UR4, UR8, URZ ;  /* 0x00000008040c72a5 */ /* 0x000fe4000f8e00ff */
[----:B------:R-:W-:-:S02]  /*2770*/  UISETP.GE.OR UP0, UPT, UR5, UR10, UP0 ;  /* 0x0000000a0500728c */ /* 0x000fc40008706670 */
        /* <DEDUP_REMOVED lines=19> */
.L_x_42:
[----:B------:R-:W2:Y:S02]  /*28b0*/  LDCU UR4, c[0x0][0xb30] ;  /* 0x00016600ff0477ac */ /* 0x000ea40008000800 */
[----:B--2---:R-:W-:-:S09]  /*28c0*/  UISETP.NE.AND UP0, UPT, UR4, 0x1, UPT ;  /* 0x000000010400788c */ /* 0x004fd2000bf05270 */
[----:B------:R-:W-:Y:S05]  /*28d0*/  BRA.U UP0, `(.L_x_43) ;  /* 0x0000000100447547 */ /* 0x000fea000b800000 */
[----:B------:R-:W2:Y:S01]  /*28e0*/  LDCU.128 UR8, c[0x0][0xb10] ;  /* 0x00016200ff0877ac */ /* 0x000ea20008000c00 */
[----:B------:R-:W3:Y:S01]  /*28f0*/  LDCU UR12, c[0x0][0xb0c] ;  /* 0x00016180ff0c77ac */ /* 0x000ee20008000800 */
[----:B------:R-:W4:Y:S01]  /*2900*/  LDCU UR13, c[0x0][0xb20] ;  /* 0x00016400ff0d77ac */ /* 0x000f220008000800 */
[----:B--2---:R-:W-:Y:S02]  /*2910*/  UIMAD.WIDE.U32 UR6, UR45, UR8, URZ ;  /* 0x000000082d0672a5 */ /* 0x004fe4000f8e00ff */
[----:B------:R-:W-:Y:S02]  /*2920*/  UIMAD.WIDE.U32 UR4, UR44, UR11, URZ ;  /* 0x0000000b2c0472a5 */ /* 0x000fe4000f8e00ff */
[----:B---3--:R-:W-:Y:S02]  /*2930*/  UISETP.NE.AND UP2, UPT, UR12, 0x1, UPT ;  /* 0x000000010c00788c */ /* 0x008fe4000bf45270 */
[----:B------:R-:W-:Y:S01]  /*2940*/  UISETP.NE.AND UP0, UPT, UR10, 0x1, UPT ;  /* 0x000000010a00788c */ /* 0x000fe2000bf05270 */
[----:B------:R-:W-:-:S02]  /*2950*/  UMOV UR6, UR7 ;  /* 0x0000000700067c82 */ /* 0x000fc40008000000 */
[----:B------:R-:W-:Y:S01]  /*2960*/  UMOV UR4, UR5 ;  /* 0x0000000500047c82 */ /* 0x000fe20008000000 */
[----:B------:R-:W-:Y:S02]  /*2970*/  USHF.R.U32.HI UR9, URZ, UR9, UR6 ;  /* 0x00000009ff097299 */ /* 0x000fe40008011606 */
[----:B----4-:R-:W-:Y:S02]  /*2980*/  USHF.R.U32.HI UR4, URZ, UR13, UR4 ;  /* 0x0000000dff047299 */ /* 0x010fe40008011604 */
[----:B------:R-:W-:Y:S02]  /*2990*/  USEL UR5, UR45, UR9, !UP2 ;  /* 0x000000092d057287 */ /* 0x000fe4000d000000 */
[----:B------:R-:W-:-:S04]  /*29a0*/  USEL UR4, UR44, UR4, !UP0 ;  /* 0x000000042c047287 */ /* 0x000fc8000c000000 */
[----:B------:R-:W-:Y:S02]  /*29b0*/  UIADD3 UR6, UPT, UPT, UR5, -UR4, URZ ;  /* 0x8000000405067290 */ /* 0x000fe4000fffe0ff */
[----:B------:R-:W-:Y:S02]  /*29c0*/  UIADD3 UR4, UPT, UPT, -UR5, UR4, URZ ;  /* 0x0000000405047290 */ /* 0x000fe4000fffe1ff */
[----:B------:R-:W-:Y:S02]  /*29d0*/  UIMAD UR44, UR6, UR10, UR44 ;  /* 0x0000000a062c72a4 */ /* 0x000fe4000f8e022c */
[----:B------:R-:W-:-:S12]  /*29e0*/  UIMAD UR45, UR4, UR12, UR45 ;  /* 0x0000000c042d72a4 */ /* 0x000fd8000f8e022d */
.L_x_43:
[----:B------:R-:W-:Y:S01]  /*29f0*/  VIADD R11, R11, 0x1 ;  /* 0x000000010b0b7836 */ /* 0x000fe20000000000 */
[----:B------:R-:W-:Y:S01]  /*2a00*/  R2UR UR4, R148 ;  /* 0x00000000940472ca */ /* 0x000fe200000e0000 */
[----:B------:R-:W-:Y:S01]  /*2a10*/  UIADD3 UR28, UPT, UPT, UR45, UR63, URZ ;  /* 0x0000003f2d1c7290 */ /* 0x000fe2000fffe0ff */
[----:B------:R-:W-:Y:S02]  /*2a20*/  PLOP3.LUT P1, PT, PT, PT, PT, 0x80, 0x8 ;  /* 0x000000000008781c */ /* 0x000fe40003f2f070 */
[----:B------:R-:W-:-:S04]  /*2a30*/  ISETP.NE.AND P0, PT, R11, 0x2, PT ;  /* 0x000000020b00780c */ /* 0x000fc80003f05270 */
[----:B------:R-:W-:Y:S02]  /*2a40*/  SEL R3, RZ, 0x1, P0 ;  /* 0x00000001ff037807 */ /* 0x000fe40000000000 */
[----:B------:R-:W-:Y:S02]  /*2a50*/  SEL R11, R11, RZ, P0 ;  /* 0x000000ff0b0b7207 */ /* 0x000fe40000000000 */
[----:B------:R-:W-:Y:S01]  /*2a60*/  LOP3.LUT R10, R10, R3, RZ, 0x3c, !PT ;  /* 0x000000030a0a7212 */ /* 0x000fe200078e3cff */
[----:B------:R-:W-:Y:S01]  /*2a70*/  UIADD3 UR24, UPT, UPT, UR44, UR4, URZ ;  /* 0x000000042c187290 */ /* 0x000fe2000fffe0ff */
[----:B------:R-:W-:Y:S11]  /*2a80*/  BRA.U UP1, `(.L_x_44) ;  /* 0xffffffed01b87547 */ /* 0x000ff6000b83ffff */
[----:B------:R-:W-:Y:S01]  /*2a90*/  UIADD3 UR14, UPT, UPT, UR14, 0x10, URZ ;  /* 0x000000100e0e7890 */ /* 0x000fe2000fffe0ff */
[----:B------:R-:W-:-:S03]  /*2aa0*/  SHF.L.U32 R3, R12, 0x1f, RZ ;  /* 0x0000001f0c037819 */ /* 0x000fc600000006ff */
[----:B------:R-:W-:-:S09]  /*2ab0*/  ULEA UR4, UR15, UR14, 0x3 ;  /* 0x0000000e0f047291 */ /* 0x000fd2000f8e18ff */
[----:B------:R-:W2:Y:S02]  /*2ac0*/  SYNCS.PHASECHK.TRANS64.TRYWAIT P0, [UR4], R3 ;  /* 0x00000003ff0075a7 */ /* 0x000ea40008001104 */
[----:B--2---:R-:W-:Y:S05]  /*2ad0*/  @!P0 BRA `(.L_x_45) ;  /* 0x0000009000ec8947 */ /* 0x004fea0003800000 */
.L_x_152:
[----:B------:R-:W-:-:S04]  /*2ae0*/  UIADD3 UR4, UPT, UPT, UR15, 0x1, URZ ;  /* 0x000000010f047890 */ /* 0x000fc8000fffe0ff */
[----:B------:R-:W-:-:S04]  /*2af0*/  UISETP.NE.AND UP0, UPT, UR4, 0x2, UPT ;  /* 0x000000020400788c */ /* 0x000fc8000bf05270 */
[----:B------:R-:W-:Y:S02]  /*2b00*/  USEL UR5, URZ, 0x1, UP0 ;  /* 0x00000001ff057887 */ /* 0x000fe40008000000 */
[----:B------:R-:W-:-:S04]  /*2b10*/  USEL UR4, UR4, URZ, UP0 ;  /* 0x000000ff04047287 */ /* 0x000fc80008000000 */
[----:B------:R-:W-:Y:S01]  /*2b20*/  ULEA UR4, UR4, UR14, 0x3 ;  /* 0x0000000e04047291 */ /* 0x000fe2000f8e18ff */
[----:B-1----:R-:W-:-:S04]  /*2b30*/  LOP3.LUT R3, R12, UR5, RZ, 0x3c, !PT ;  /* 0x000000050c037c12 */ /* 0x002fc8000f8e3cff */
[----:B------:R-:W-:Y:S01]  /*2b40*/  SHF.L.U32 R3, R3, 0x1f, RZ ;  /* 0x0000001f03037819 */ /* 0x000fe200000006ff */
[----:B------:R-:W-:-:S07]  /*2b50*/  IMAD.U32 R0, RZ, RZ, UR4 ;  /* 0x00000004ff007e24 */ /* 0x000fce000f8e00ff */
.L_x_46:
[----:B-1----:R1:W2:Y:S02]  /*2b60*/  SYNCS.PHASECHK.TRANS64.TRYWAIT P0, [R0+URZ], R3 ;  /* 0x00000003000075a7 */ /* 0x0022a400080011ff */
[----:B--2---:R-:W-:Y:S05]  /*2b70*/  @!P0 NANOSLEEP.SYNCS 0x989680 ;  /* 0x009896800000895d */ /* 0x004fea0003900000 */
[----:B------:R-:W2:Y:S02]  /*2b80*/  @!P0 SYNCS.PHASECHK.TRANS64 P0, [R0+URZ], R3 ;  /* 0x00000003000085a7 */ /* 0x000ea400080010ff */
[----:B--2---:R-:W-:Y:S05]  /*2b90*/  @P0 EXIT ;  /* 0x000000000000094d */ /* 0x004fea0003800000 */
[----:B------:R-:W-:Y:S05]  /*2ba0*/  BRA `(.L_x_46) ;  /* 0xfffffffc00ec7947 */ /* 0x000fea000383ffff */
.L_x_22:
[----:B------:R-:W-:-:S04]  /*2bb0*/  UISETP.NE.AND UP0, UPT, UR47, URZ, UPT ;  /* 0x000000ff2f00728c */ /* 0x000fc8000bf05270 */
[----:B------:R-:W-:-:S09]  /*2bc0*/  UISETP.NE.OR UP0, UPT, UR18, 0x1, UP0 ;  /* 0x000000011200788c */ /* 0x000fd20008705670 */
[----:B------:R-:W-:Y:S05]  /*2bd0*/  BRA.U UP0, `(.L_x_47) ;  /* 0x0000000500487547 */ /* 0x000fea000b800000 */
[----:B------:R-:W-:Y:S01]  /*2be0*/  ISETP.GE.U32.AND P2, PT, R0, 0x8, PT ;  /* 0x000000080000780c */ /* 0x000fe20003f46070 */
[----:B------:R-:W-:Y:S01]  /*2bf0*/  IMAD.MOV.U32 R12, RZ, RZ, 0x1 ;  /* 0x00000001ff0c7424 */ /* 0x000fe200078e00ff */
[----:B------:R-:W-:Y:S02]  /*2c00*/  CS2R R10, SRZ ;  /* 0x00000000000a7805 */ /* 0x000fe4000001ff00 */
[----:B------:R-:W-:Y:S01]  /*2c10*/  CS2R R8, SRZ ;  /* 0x0000000000087805 */ /* 0x000fe2000001ff00 */
[----:B------:R-:W-:Y:S01]  /*2c20*/  UMOV UR6, 0x400 ;  /* 0x0000040000067882 */ /* 0x000fe20000000000 */
[----:B------:R-:W-:Y:S01]  /*2c30*/  UMOV UR5, URZ ;  /* 0x000000ff00057c82 */ /* 0x000fe20008000000 */
[----:B------:R-:W-:-:S12]  /*2c40*/  ULEA UR6, UR47, UR6, 0x18 ;  /* 0x000000062f067291 */ /* 0x000fd8000f8ec0ff */
.L_x_51:
[----:B------:R-:W-:Y:S02]  /*2c50*/  LEA R2, R8, UR6, 0x3 ;  /* 0x0000000608027c11 */ /* 0x000fe4000f8e18ff */
[----:B------:R-:W-:-:S03]  /*2c60*/  SHF.L.U32 R5, R9, 0x1f, RZ ;  /* 0x0000001f09057819 */ /* 0x000fc600000006ff */
[----:B------:R-:W-:Y:S01]  /*2c70*/  VIADD R4, R2, 0xc0 ;  /* 0x000000c002047836 */ /* 0x000fe20000000000 */
[----:B------:R-:W2:Y:S02]  /*2c80*/  SYNCS.PHASECHK.TRANS64.TRYWAIT P0, [R2+URZ+0xb0], R5 ;  /* 0x0000b005020075a7 */ /* 0x000ea400080011ff */
[----:B--2---:R-:W-:Y:S05]  /*2c90*/  @!P0 BRA `(.L_x_48) ;  /* 0x0000009000948947 */ /* 0x004fea0003800000 */
.L_x_153:
[----:B------:R-:W-:Y:S01]  /*2ca0*/  ULEA UR4, UR5, UR6, 0x3 ;  /* 0x0000000605047291 */ /* 0x000fe2000f8e18ff */
[----:B------:R-:W-:Y:S02]  /*2cb0*/  PRMT R4, RZ, 0x654, R4 ;  /* 0x00000654ff047816 */ /* 0x000fe40000000004 */
[----:B--2---:R-:W-:Y:S01]  /*2cc0*/  SHF.L.U32 R5, R12, 0x1f, RZ ;  /* 0x0000001f0c057819 */ /* 0x004fe200000006ff */
[----:B------:R-:W-:Y:S01]  /*2cd0*/  UIADD3 UR7, UPT, UPT, UR4, 0x70, URZ ;  /* 0x0000007004077890 */ /* 0x000fe2000fffe0ff */
[----:B------:R2:W-:Y:S05]  /*2ce0*/  SYNCS.ARRIVE.TRANS64.RED.A1T0 RZ, [R4+URZ], RZ ;  /* 0x000000ff04ff79a7 */ /* 0x0005ea00081004ff */
[----:B------:R-:W-:Y:S01]  /*2cf0*/  IMAD.U32 R7, RZ, RZ, UR7 ;  /* 0x00000007ff077e24 */ /* 0x000fe2000f8e00ff */
[----:B------:R-:W3:Y:S04]  /*2d00*/  SYNCS.PHASECHK.TRANS64.TRYWAIT P0, [UR4+0x80], R5 ;  /* 0x00008005ff0075a7 */ /* 0x000ee80008001104 */
[----:B------:R-:W-:Y:S01]  /*2d10*/  PRMT R6, R0, 0x654, R7 ;  /* 0x0000065400067816 */ /* 0x000fe20000000007 */
[----:B--2---:R-:W-:Y:S01]  /*2d20*/  @!P2 IMAD.MOV.U32 R4, RZ, RZ, 0x10 ;  /* 0x00000010ff04a424 */ /* 0x004fe200078e00ff */
[----:B---3--:R-:W-:Y:S06]  /*2d30*/  @!P0 BRA `(.L_x_49) ;  /* 0x0000009000808947 */ /* 0x008fec0003800000 */
.L_x_155:
[----:B------:R-:W-:Y:S01]  /*2d40*/  ULEA UR8, UR5, UR6, 0x4 ;  /* 0x0000000605087291 */ /* 0x000fe2000f8e20ff */
[----:B------:R-:W-:Y:S01]  /*2d50*/  SEL R3, R6, R3, !P2 ;  /* 0x0000000306037207 */ /* 0x000fe20005000000 */
[----:B------:R-:W-:Y:S01]  /*2d60*/  UIADD3 UR9, UPT, UPT, UR4, 0x70, URZ ;  /* 0x0000007004097890 */ /* 0x000fe2000fffe0ff */
[----:B--2---:R-:W-:Y:S01]  /*2d70*/  LEA R2, R11, UR6, 0x3 ;  /* 0x000000060b027c11 */ /* 0x004fe2000f8e18ff */
[----:B------:R-:W-:Y:S01]  /*2d80*/  UIADD3 UR8, UPT, UPT, UR8, 0xe0, URZ ;  /* 0x000000e008087890 */ /* 0x000fe2000fffe0ff */
[----:B------:R-:W-:Y:S01]  /*2d90*/  SHF.L.U32 R5, R10, 0x1f, RZ ;  /* 0x0000001f0a057819 */ /* 0x000fe200000006ff */
[----:B------:R2:W-:Y:S01]  /*2da0*/  @!P2 SYNCS.ARRIVE.TRANS64.RED RZ, [R3+URZ], R4 ;  /* 0x0000000403ffa9a7 */ /* 0x0005e200080004ff */
[----:B------:R-:W-:Y:S01]  /*2db0*/  UIADD3 UR4, UPT, UPT, UR5, 0x1, URZ ;  /* 0x0000000105047890 */ /* 0x000fe2000fffe0ff */
[----:B------:R-:W-:-:S03]  /*2dc0*/  VIADD R8, R8, 0x1 ;  /* 0x0000000108087836 */ /* 0x000fc60000000000 */
[----:B------:R-:W-:Y:S02]  /*2dd0*/  UISETP.NE.AND UP0, UPT, UR4, 0x2, UPT ;  /* 0x000000020400788c */ /* 0x000fe4000bf05270 */
[----:B------:R-:W-:Y:S06]  /*2de0*/  UGETNEXTWORKID.BROADCAST [UR8], [UR9] ;  /* 0x00000000080073ca */ /* 0x000fec0008000100 */
[----:B------:R-:W-:Y:S01]  /*2df0*/  USEL UR7, URZ, 0x1, UP0 ;  /* 0x00000001ff077887 */ /* 0x000fe20008000000 */
[----:B------:R-:W-:Y:S01]  /*2e00*/  ISETP.NE.AND P0, PT, R8, 0x2, PT ;  /* 0x000000020800780c */ /* 0x000fe20003f05270 */
[----:B------:R-:W-:Y:S01]  /*2e10*/  USEL UR5, UR4, URZ, UP0 ;  /* 0x000000ff04057287 */ /* 0x000fe20008000000 */
[----:B------:R-:W3:Y:S03]  /*2e20*/  SYNCS.PHASECHK.TRANS64.TRYWAIT P1, [R2+URZ+0x70], R5 ;  /* 0x00007005020075a7 */ /* 0x000ee600080211ff */
[----:B------:R-:W-:Y:S01]  /*2e30*/  LOP3.LUT R12, R12, UR7, RZ, 0x3c, !PT ;  /* 0x000000070c0c7c12 */ /* 0x000fe2000f8e3cff */
[----:B--23--:R-:W-:Y:S07]  /*2e40*/  @!P1 BRA `(.L_x_50) ;  /* 0x0000009000549947 */ /* 0x00cfee0003800000 */
.L_x_156:
[C---:B------:R-:W-:Y:S01]  /*2e50*/  LEA R4, R11.reuse, UR6, 0x4 ;  /* 0x000000060b047c11 */ /* 0x040fe2000f8e20ff */
[----:B--2---:R-:W-:Y:S01]  /*2e60*/  VIADD R2, R2, 0x80 ;  /* 0x0000008002027836 */ /* 0x004fe20000000000 */
[----:B------:R-:W-:Y:S01]  /*2e70*/  SEL R8, R8, RZ, P0 ;  /* 0x000000ff08087207 */ /* 0x000fe20000000000 */
[----:B------:R-:W-:-:S03]  /*2e80*/  VIADD R11, R11, 0x1 ;  /* 0x000000010b0b7836 */ /* 0x000fc60000000000 */
[----:B------:R-:W2:Y:S01]  /*2e90*/  LDS.128 R4, [R4+0xe0] ;  /* 0x0000e00004047984 */ /* 0x000ea20000000c00 */
[----:B------:R-:W-:Y:S02]  /*2ea0*/  PRMT R2, RZ, 0x654, R2 ;  /* 0x00000654ff027816 */ /* 0x000fe40000000002 */
[C---:B------:R-:W-:Y:S01]  /*2eb0*/  ISETP.NE.AND P1, PT, R11.reuse, 0x2, PT ;  /* 0x000000020b00780c */ /* 0x040fe20003f25270 */
[----:B------:R-:W-:Y:S01]  /*2ec0*/  @!PT LDS RZ, [RZ] ;  /* 0x00000000fffff984 */ /* 0x000fe20000000800 */
[----:B------:R-:W-:Y:S01]  /*2ed0*/  @!PT LDS RZ, [RZ] ;  /* 0x00000000fffff984 */ /* 0x000fe20000000800 */
[----:B------:R-:W-:Y:S01]  /*2ee0*/  @!PT LDS RZ, [RZ] ;  /* 0x00000000fffff984 */ /* 0x000fe20000000800 */
[----:B------:R-:W-:Y:S01]  /*2ef0*/  @!PT LDS RZ, [RZ] ;  /* 0x00000000fffff984 */ /* 0x000fe20000000800 */
[----:B------:R3:W-:Y:S06]  /*2f00*/  MEMBAR.ALL.CTA ;  /* 0x0000000000007992 */ /* 0x0007ec0000008000 */
[----:B---3--:R-:W3:Y:S01]  /*2f10*/  FENCE.VIEW.ASYNC.S ;  /* 0x00000000000073c6 */ /* 0x008ee20000000000 */
[----:B------:R-:W-:Y:S01]  /*2f20*/  SEL R11, R11, RZ, P1 ;  /* 0x000000ff0b0b7207 */ /* 0x000fe20000800000 */
[----:B---3--:R3:W-:Y:S01]  /*2f30*/  SYNCS.ARRIVE.TRANS64.RED.A1T0 RZ, [R2+URZ], RZ ;  /* 0x000000ff02ff79a7 */ /* 0x0087e200081004ff */
[----:B--2---:R-:W-:-:S02]  /*2f40*/  LOP3.LUT P3, RZ, R6, 0x1, RZ, 0xc0, !PT ;  /* 0x0000000106ff7812 */ /* 0x004fc4000786c0ff */
[----:B------:R-:W-:-:S04]  /*2f50*/  SEL R5, RZ, 0x1, P1 ;  /* 0x00000001ff057807 */ /* 0x000fc80000800000 */
[----:B------:R-:W-:Y:S02]  /*2f60*/  LOP3.LUT R10, R10, R5, RZ, 0x3c, !PT ;  /* 0x000000050a0a7212 */ /* 0x000fe400078e3cff */
[----:B---3--:R-:W-:-:S04]  /*2f70*/  SEL R2, RZ, 0x1, P0 ;  /* 0x00000001ff027807 */ /* 0x008fc80000000000 */
[----:B------:R-:W-:Y:S01]  /*2f80*/  LOP3.LUT R9, R9, R2, RZ, 0x3c, !PT ;  /* 0x0000000209097212 */ /* 0x000fe200078e3cff */
[----:B------:R-:W-:Y:S06]  /*2f90*/  @P3 BRA `(.L_x_51) ;  /* 0xfffffffc002c3947 */ /* 0x000fec000383ffff */
[----:B------:R-:W-:Y:S01]  /*2fa0*/  ULEA UR4, UR5, UR6, 0x3 ;  /* 0x0000000605047291 */ /* 0x000fe2000f8e18ff */
[----:B------:R-:W-:-:S08]  /*2fb0*/  SHF.L.U32 R3, R12, 0x1f, RZ ;  /* 0x0000001f0c037819 */ /* 0x000fd000000006ff */
[----:B------:R-:W2:Y:S02]  /*2fc0*/  SYNCS.PHASECHK.TRANS64 P0, [UR4+0x80], R3 ;  /* 0x00008003ff0075a7 */ /* 0x000ea40008001004 */
[----:B--2---:R-:W-:Y:S05]  /*2fd0*/  @P0 BRA `(.L_x_52) ;  /* 0x0000000000080947 */ /* 0x004fea0003800000 */
[----:B------:R-:W2:Y:S02]  /*2fe0*/  SYNCS.PHASECHK.TRANS64.TRYWAIT P0, [UR4+0x80], R3 ;  /* 0x00008003ff0075a7 */ /* 0x000ea40008001104 */
[----:B--2---:R-:W-:Y:S05]  /*2ff0*/  @!P0 BRA `(.L_x_53) ;  /* 0x0000008c00fc8947 */ /* 0x004fea0003800000 */
.L_x_52:
[----:B------:R-:W-:-:S04]  /*3000*/  UIADD3 UR7, UPT, UPT, UR5, 0x1, URZ ;  /* 0x0000000105077890 */ /* 0x000fc8000fffe0ff */
[----:B------:R-:W-:-:S04]  /*3010*/  UISETP.NE.AND UP0, UPT, UR7, 0x2, UPT ;  /* 0x000000020700788c */ /* 0x000fc8000bf05270 */
[----:B------:R-:W-:Y:S02]  /*3020*/  USEL UR8, URZ, 0x1, UP0 ;  /* 0x00000001ff087887 */ /* 0x000fe40008000000 */
[----:B------:R-:W-:-:S04]  /*3030*/  USEL UR7, UR7, URZ, UP0 ;  /* 0x000000ff07077287 */ /* 0x000fc80008000000 */
[----:B------:R-:W-:Y:S01]  /*3040*/  ULEA UR7, UR7, UR6, 0x3 ;  /* 0x0000000607077291 */ /* 0x000fe2000f8e18ff */
[----:B--2---:R-:W-:-:S04]  /*3050*/  LOP3.LUT R3, R12, UR8, RZ, 0x3c, !PT ;  /* 0x000000080c037c12 */ /* 0x004fc8000f8e3cff */
[----:B------:R-:W-:-:S04]  /*3060*/  SHF.L.U32 R0, R3, 0x1f, RZ ;  /* 0x0000001f03007819 */ /* 0x000fc800000006ff */
[----:B------:R-:W2:Y:S02]  /*3070*/  SYNCS.PHASECHK.TRANS64 P0, [UR7+0x80], R0 ;  /* 0x00008000ff0075a7 */ /* 0x000ea40008001007 */
[----:B-12---:R-:W-:Y:S05]  /*3080*/  @P0 EXIT ;  /* 0x000000000000094d */ /* 0x006fea0003800000 */
[----:B------:R-:W-:Y:S02]  /*3090*/  SHF.L.U32 R3, R3, 0x1f, RZ ;  /* 0x0000001f03037819 */ /* 0x000fe400000006ff */
[----:B------:R-:W-:-:S07]  /*30a0*/  MOV R0, UR7 ;  /* 0x0000000700007c02 */ /* 0x000fce0008000f00 */
.L_x_54:
[----:B-1----:R1:W2:Y:S02]  /*30b0*/  SYNCS.PHASECHK.TRANS64.TRYWAIT P0, [R0+URZ+0x80], R3 ;  /* 0x00008003000075a7 */ /* 0x0022a400080011ff */
[----:B--2---:R-:W-:Y:S05]  /*30c0*/  @!P0 NANOSLEEP.SYNCS 0x989680 ;  /* 0x009896800000895d */ /* 0x004fea0003900000 */
[----:B------:R-:W2:Y:S02]  /*30d0*/  @!P0 SYNCS.PHASECHK.TRANS64 P0, [R0+URZ+0x80], R3 ;  /* 0x00008003000085a7 */ /* 0x000ea400080010ff */
[----:B--2---:R-:W-:Y:S05]  /*30e0*/  @P0 EXIT ;  /* 0x000000000000094d */ /* 0x004fea0003800000 */
[----:B------:R-:W-:Y:S05]  /*30f0*/  BRA `(.L_x_54) ;  /* 0xfffffffc00ec7947 */ /* 0x000fea000383ffff */
.L_x_47:
[----:B------:R-:W-:Y:S05]  /*3100*/  BRA.U UP5, `(.L_x_55) ;  /* 0x0000001505007547 */ /* 0x000fea000b800000 */
[----:B------:R-:W-:Y:S01]  /*3110*/  UMOV UR4, 0x40 ;  /* 0x0000004000047882 */ /* 0x000fe20000000000 */
[----:B------:R-:W-:Y:S01]  /*3120*/  NOP ;  /* 0x0000000000007918 */ /* 0x000fe20000000000 */
[----:B------:R-:W-:Y:S01]  /*3130*/  ULEA UR5, UR47, UR4, 0x18 ;  /* 0x000000042f057291 */ /* 0x000fe2000f8ec0ff */
[----:B------:R-:W-:Y:S02]  /*3140*/  UMOV UR6, 0x400 ;  /* 0x0000040000067882 */ /* 0x000fe40000000000 */
[----:B------:R-:W-:-:S06]  /*3150*/  ULEA UR6, UR47, UR6, 0x18 ;  /* 0x000000062f067291 */ /* 0x000fcc000f8ec0ff */
[----:B------:R-:W2:Y:S02]  /*3160*/  LDS.U8 R0, [UR5+0x1c] ;  /* 0x00001c05ff007984 */ /* 0x000ea40008000000 */
[----:B--2---:R-:W-:-:S13]  /*3170*/  ISETP.NE.AND P0, PT, R0, RZ, PT ;  /* 0x000000ff0000720c */ /* 0x004fda0003f05270 */
[----:B------:R-:W-:Y:S05]  /*3180*/  @P0 BRA `(.L_x_56) ;  /* 0x0000000400080947 */ /* 0x000fea0003800000 */
[----:B------:R-:W-:Y:S02]  /*3190*/  UISETP.NE.U32.AND UP1, UPT, UR68, 0x1, UPT ;  /* 0x000000014400788c */ /* 0x000fe4000bf25070 */
[----:B------:R-:W-:-:S07]  /*31a0*/  UIADD3 UR7, UPT, UPT, UR5, 0x8, URZ ;  /* 0x0000000805077890 */ /* 0x000fce000fffe0ff */
[----:B------:R-:W-:Y:S05]  /*31b0*/  BRA.U !UP1, `(.L_x_57) ;  /* 0x00000001099c7547 */ /* 0x000fea000b800000 */
[----:B------:R-:W-:Y:S01]  /*31c0*/  ELECT P0, URZ, PT ;  /* 0x0000000000ff782f */ /* 0x000fe20003800000 */
[----:B------:R-:W-:-:S12]  /*31d0*/  BSSY B0, `(.L_x_57) ;  /* 0x0000025000007945 */ /* 0x000fd80003800000 */
[----:B------:R-:W-:Y:S05]  /*31e0*/  @!P0 BRA `(.L_x_58) ;  /* 0x00000000008c8947 */ /* 0x000fea0003800000 */
[----:B------:R-:W-:-:S05]  /*31f0*/  UMOV UR4, 0x10 ;  /* 0x0000001000047882 */ /* 0x000fca0000000000 */
[----:B------:R-:W-:Y:S04]  /*3200*/  DEPBAR.LE SB2, 0x36 ;  /* 0x0000ad800000791a */ /* 0x000fe80000000000 */
[----:B------:R-:W2:Y:S02]  /*3210*/  UTCATOMSWS.2CTA.FIND_AND_SET.ALIGN UP0, UR4, UR4 ;  /* 0x00000004000475e3 */ /* 0x000ea40008200800 */
[----:B--2---:R-:W-:Y:S01]  /*3220*/  MOV R11, UR4 ;  /* 0x00000004000b7c02 */ /* 0x004fe20008000f00 */
[----:B------:R-:W-:Y:S06]  /*3230*/  BRA.U UP0, `(.L_x_59) ;  /* 0x0000000100187547 */ /* 0x000fec000b800000 */
.L_x_60:
[----:B------:R-:W-:Y:S05]  /*3240*/  NANOSLEEP 0x64 ;  /* 0x000000640000795d */ /* 0x000fea0003800000 */
[----:B------:R-:W-:-:S05]  /*3250*/  UMOV UR4, 0x10 ;  /* 0x0000001000047882 */ /* 0x000fca0000000000 */
[----:B------:R-:W-:Y:S04]  /*3260*/  DEPBAR.LE SB2, 0x36 ;  /* 0x0000ad800000791a */ /* 0x000fe80000000000 */
[----:B------:R-:W2:Y:S02]  /*3270*/  UTCATOMSWS.2CTA.FIND_AND_SET.ALIGN UP0, UR4, UR4 ;  /* 0x00000004000475e3 */ /* 0x000ea40008200800 */
[----:B--2---:R-:W-:Y:S01]  /*3280*/  MOV R11, UR4 ;  /* 0x00000004000b7c02 */ /* 0x004fe20008000f00 */
[----:B------:R-:W-:Y:S05]  /*3290*/  BRA.U !UP0, `(.L_x_60) ;  /* 0xfffffffd08e87547 */ /* 0x000fea000b83ffff */
.L_x_59:
[----:B------:R-:W2:Y:S01]  /*32a0*/  LDS R7, [UR5+0x10] ;  /* 0x00001005ff077984 */ /* 0x000ea20008000800 */
[----:B------:R-:W-:Y:S01]  /*32b0*/  IMAD.U32 R5, RZ, RZ, UR6 ;  /* 0x00000006ff057e24 */ /* 0x000fe2000f8e00ff */
[----:B------:R-:W-:-:S03]  /*32c0*/  MOV R4, UR69 ;  /* 0x0000004500047c02 */ /* 0x000fc60008000f00 */
[----:B------:R-:W-:Y:S01]  /*32d0*/  VIADD R5, R5, 0x100 ;  /* 0x0000010005057836 */ /* 0x000fe20000000000 */
[----:B--2---:R-:W-:-:S04]  /*32e0*/  SHF.L.U32 R7, R7, 0x1f, RZ ;  /* 0x0000001f07077819 */ /* 0x004fc800000006ff */
[----:B------:R-:W2:Y:S02]  /*32f0*/  SYNCS.PHASECHK.TRANS64.TRYWAIT P0, [UR5+0x8], R7 ;  /* 0x00000807ff0075a7 */ /* 0x000ea40008001105 */
[----:B--2---:R-:W-:Y:S05]  /*3300*/  @P0 BRA `(.L_x_61) ;  /* 0x0000000000080947 */ /* 0x004fea0003800000 */
[----:B------:R-:W2:Y:S02]  /*3310*/  SYNCS.PHASECHK.TRANS64.TRYWAIT P0, [UR5+0x8], R7 ;  /* 0x00000807ff0075a7 */ /* 0x000ea40008001105 */
[----:B--2---:R-:W-:Y:S05]  /*3320*/  @!P0 BRA `(.L_x_62) ;  /* 0x0000008c00488947 */ /* 0x004fea0003800000 */
.L_x_61:
[----:B--2---:R-:W-:Y:S01]  /*3330*/  HFMA2 R0, -RZ, RZ, 0, 5.9604644775390625e-08 ;  /* 0x00000001ff007431 */ /* 0x004fe200000001ff */
[----:B------:R-:W-:Y:S01]  /*3340*/  UPRMT UR4, UR69, 0x654, UR7 ;  /* 0x0000065445047896 */ /* 0x000fe20008000007 */
[----:B------:R-:W-:Y:S01]  /*3350*/  IMAD.MOV.U32 R8, RZ, RZ, 0xffff ;  /* 0x0000ffffff087424 */ /* 0x000fe200078e00ff */
[----:B------:R-:W-:Y:S01]  /*3360*/  PRMT R4, R4, 0x654, R5 ;  /* 0x0000065404047816 */ /* 0x000fe20000000005 */
[----:B------:R-:W-:Y:S02]  /*3370*/  IMAD.MOV.U32 R6, RZ, RZ, 0x4 ;  /* 0x00000004ff067424 */ /* 0x000fe400078e00ff */
[----:B------:R-:W-:Y:S01]  /*3380*/  IMAD.SHL.U32 R9, R11, 0x20, RZ ;  /* 0x000000200b097824 */ /* 0x000fe200078e00ff */
[----:B------:R-:W-:Y:S02]  /*3390*/  MOV R5, UR4 ;  /* 0x0000000400057c02 */ /* 0x000fe40008000f00 */
[-C--:B------:R-:W-:Y:S01]  /*33a0*/  SHF.L.U32 R8, R8, R11.reuse, RZ ;  /* 0x0000000b08087219 */ /* 0x080fe200000006ff */
[----:B------:R2:W-:Y:S01]  /*33b0*/  SYNCS.ARRIVE.TRANS64.RED RZ, [UR4], R6 ;  /* 0x00000006ffff79a7 */ /* 0x0005e20008000404 */
[----:B------:R-:W-:Y:S01]  /*33c0*/  SHF.L.U32 R7, R0, R11, RZ ;  /* 0x0000000b00077219 */ /* 0x000fe200000006ff */
[----:B------:R2:W-:Y:S04]  /*33d0*/  STS [UR6+0x100], R9 ;  /* 0x00010009ff007988 */ /* 0x0005e80008000806 */
[----:B------:R2:W-:Y:S04]  /*33e0*/  STAS [R4.64], R11 ;  /* 0x0000000b04007dbd */ /* 0x0005e8000c0008ff */
[----:B------:R2:W-:Y:S04]  /*33f0*/  ATOMS.OR RZ, [UR5+0x14], R8 ;  /* 0x00001408ffff798c */ /* 0x0005e8000b000005 */
[----:B------:R2:W-:Y:S04]  /*3400*/  ATOMS.OR RZ, [UR5+0x18], R7 ;  /* 0x00001807ffff798c */ /* 0x0005e8000b000005 */
[----:B------:R2:W-:Y:S02]  /*3410*/  ATOMS.XOR RZ, [UR5+0x10], R0 ;  /* 0x00001000ffff798c */ /* 0x0005e4000b800005 */
.L_x_58:
[----:B-1----:R-:W-:Y:S05]  /*3420*/  BSYNC B0 ;  /* 0x0000000000007941 */ /* 0x002fea0003800000 */
.L_x_57:
[----:B------:R-:W-:Y:S05]  /*3430*/  BRA.U UP1, `(.L_x_63) ;  /* 0x00000001016c7547 */ /* 0x000fea000b800000 */
[----:B------:R-:W-:-:S03]  /*3440*/  UMOV UR4, 0xffffffff ;  /* 0xffffffff00047882 */ /* 0x000fc60000000000 */
[----:B------:R-:W-:Y:S05]  /*3450*/  BRA.DIV UR4, `(.L_x_64) ;  /* 0x0000008e04147947 */ /* 0x000fea000b800000 */
[----:B------:R-:W-:-:S13]  /*3460*/  ELECT P6, URZ, PT ;  /* 0x0000000000ff782f */ /* 0x000fda00038c0000 */
.L_x_160:
[----:B------:R-:W-:Y:S05]  /*3470*/  @!P6 BRA `(.L_x_63) ;  /* 0x00000000005ce947 */ /* 0x000fea0003800000 */
[----:B--2---:R-:W2:Y:S02]  /*3480*/  LDS R5, [UR5+0x10] ;  /* 0x00001005ff057984 */ /* 0x004ea40008000800 */
[----:B--2---:R-:W-:-:S04]  /*3490*/  SHF.L.U32 R5, R5, 0x1f, RZ ;  /* 0x0000001f05057819 */ /* 0x004fc800000006ff */
[----:B------:R-:W2:Y:S02]  /*34a0*/  SYNCS.PHASECHK.TRANS64.TRYWAIT P0, [UR5+0x8], R5 ;  /* 0x00000805ff0075a7 */ /* 0x000ea40008001105 */
[----:B--2---:R-:W-:Y:S05]  /*34b0*/  @P0 BRA `(.L_x_65) ;  /* 0x0000000000080947 */ /* 0x004fea0003800000 */
[----:B------:R-:W2:Y:S02]  /*34c0*/  SYNCS.PHASECHK.TRANS64.TRYWAIT P0, [UR5+0x8], R5 ;  /* 0x00000805ff0075a7 */ /* 0x000ea40008001105 */
[----:B--2---:R-:W-:Y:S05]  /*34d0*/  @!P0 BRA `(.L_x_66) ;  /* 0x0000008c00148947 */ /* 0x004fea0003800000 */
.L_x_65:
[----:B------:R-:W3:Y:S01]  /*34e0*/  LDS R7, [UR6+0x100] ;  /* 0x00010006ff077984 */ /* 0x000ee20008000800 */
[----:B--2---:R-:W-:Y:S02]  /*34f0*/  HFMA2 R0, -RZ, RZ, 0, 5.9604644775390625e-08 ;  /* 0x00000001ff007431 */ /* 0x004fe400000001ff */
[----:B------:R-:W-:Y:S01]  /*3500*/  IMAD.MOV.U32 R4, RZ, RZ, 0xffff ;  /* 0x0000ffffff047424 */ /* 0x000fe200078e00ff */
[----:B------:R-:W-:Y:S01]  /*3510*/  UPRMT UR4, UR69, 0x654, UR7 ;  /* 0x0000065445047896 */ /* 0x000fe20008000007 */
[----:B---3--:R-:W-:-:S03]  /*3520*/  IMAD.SHL.U32 R5, R7, 0x20, RZ ;  /* 0x0000002007057824 */ /* 0x008fc600078e00ff */
[-C--:B------:R-:W-:Y:S02]  /*3530*/  SHF.L.U32 R4, R4, R7.reuse, RZ ;  /* 0x0000000704047219 */ /* 0x080fe400000006ff */
[----:B------:R-:W-:Y:S01]  /*3540*/  SHF.L.U32 R7, R0, R7, RZ ;  /* 0x0000000700077219 */ /* 0x000fe200000006ff */
[----:B------:R3:W-:Y:S04]  /*3550*/  STS [UR6+0x100], R5 ;  /* 0x00010005ff007988 */ /* 0x0007e80008000806 */
[----:B------:R3:W-:Y:S04]  /*3560*/  ATOMS.OR RZ, [UR5+0x14], R4 ;  /* 0x00001404ffff798c */ /* 0x0007e8000b000005 */
[----:B------:R3:W-:Y:S01]  /*3570*/  ATOMS.OR RZ, [UR5+0x18], R7 ;  /* 0x00001807ffff798c */ /* 0x0007e2000b000005 */
[----:B------:R-:W-:Y:S03]  /*3580*/  SYNCS.ARRIVE.TRANS64.RED.A1T0 RZ, [UR4], RZ ;  /* 0x000000ffffff79a7 */ /* 0x000fe60008100404 */
[----:B------:R3:W-:Y:S01]  /*3590*/  ATOMS.XOR RZ, [UR5+0x10], R0 ;  /* 0x00001000ffff798c */ /* 0x0007e2000b800005 */
[----:B------:R-:W-:Y:S05]  /*35a0*/  BRA `(.L_x_63) ;  /* 0x0000000000107947 */ /* 0x000fea0003800000 */
.L_x_56:
[----:B------:R-:W-:Y:S02]  /*35b0*/  MOV R0, 0xffffffff ;  /* 0xffffffff00007802 */ /* 0x000fe40000000f00 */
[----:B------:R-:W-:-:S03]  /*35c0*/  MOV R4, 0x35f0 ;  /* 0x000035f000047802 */ /* 0x000fc60000000f00 */
[----:B------:R2:W-:Y:S04]  /*35d0*/  STS [UR6+0x100], R0 ;  /* 0x00010000ff007988 */ /* 0x0005e80008000806 */
[----:B-12--5:R-:W-:Y:S05]  /*35e0*/  CALL.REL.NOINC `($__internal_1_$__cuda_sm10x_tcgen05_guardrail_trap_phase_invalid_during_alloc) ;  /* 0x0000009000b87944 */ /* 0x026fea0003c00000 */
.L_x_63:
[----:B------:R-:W-:Y:S05]  /*35f0*/  WARPSYNC.ALL ;  /* 0x0000000000007948 */ /* 0x000fea0003800000 */
[----:B------:R-:W4:Y:S01]  /*3600*/  S2UR UR4, SR_CgaCtaId ;  /* 0x00000000000479c3 */ /* 0x000f220000008800 */
[----:B------:R-:W-:Y:S01]  /*3610*/  UMOV UR41, 0x400 ;  /* 0x0000040000297882 */ /* 0x000fe20000000000 */
[----:B------:R-:W-:-:S06]  /*3620*/  NOP ;  /* 0x0000000000007918 */ /* 0x000fcc0000000000 */
[----:B------:R-:W-:Y:S06]  /*3630*/  BAR.ARV 0x6, 0xa0 ;  /* 0x0182800000007b1d */ /* 0x000fec0000002000 */
[----:B------:R-:W1:Y:S01]  /*3640*/  LDCU UR6, c[0x0][0x38c] ;  /* 0x00007180ff0677ac */ /* 0x000e620008000800 */
[----:B------:R-:W-:Y:S01]  /*3650*/  LOP3.LUT R3, R3, 0xffff, RZ, 0xc0, !PT ;  /* 0x0000ffff03037812 */ /* 0x000fe200078ec0ff */
[----:B--2---:R-:W-:Y:S01]  /*3660*/  IMAD.MOV.U32 R9, RZ, RZ, 0x1 ;  /* 0x00000001ff097424 */ /* 0x004fe200078e00ff */
[----:B------:R-:W-:Y:S01]  /*3670*/  LOP3.LUT R2, R2, 0xffff, RZ, 0xc0, !PT ;  /* 0x0000ffff02027812 */ /* 0x000fe200078ec0ff */
[----:B------:R-:W-:Y:S01]  /*3680*/  IMAD.MOV.U32 R8, RZ, RZ, RZ ;  /* 0x000000ffff087224 */ /* 0x000fe200078e00ff */
[----:B------:R-:W-:Y:S01]  /*3690*/  R2UR UR43, R3 ;  /* 0x00000000032b72ca */ /* 0x000fe200000e0000 */
[----:B------:R-:W-:Y:S01]  /*36a0*/  UMOV UR47, URZ ;  /* 0x000000ff002f7c82 */ /* 0x000fe20008000000 */
[----:B------:R-:W-:-:S02]  /*36b0*/  R2UR UR65, R2 ;  /* 0x00000000024172ca */ /* 0x000fc400000e0000 */
[----:B------:R-:W-:Y:S01]  /*36c0*/  CS2R R2, SRZ ;  /* 0x0000000000027805 */ /* 0x000fe2000001ff00 */
[----:B------:R-:W-:Y:S01]  /*36d0*/  UMOV UR38, URZ ;  /* 0x000000ff00267c82 */ /* 0x000fe20008000000 */
[----:B----4-:R-:W-:Y:S01]  /*36e0*/  ULEA UR41, UR4, UR41, 0x18 ;  /* 0x0000002904297291 */ /* 0x010fe2000f8ec0ff */
[----:B------:R-:W-:Y:S01]  /*36f0*/  UMOV UR37, URZ ;  /* 0x000000ff00257c82 */ /* 0x000fe20008000000 */
[----:B------:R-:W-:Y:S02]  /*3700*/  UISETP.NE.AND UP3, UPT, UR68, URZ, UPT ;  /* 0x000000ff4400728c */ /* 0x000fe4000bf65270 */
[----:B------:R-:W-:Y:S02]  /*3710*/  UIADD3 UR5, UPT, UPT, UR41, 0x10800, URZ ;  /* 0x0001080029057890 */ /* 0x000fe4000fffe0ff */
[----:B------:R-:W-:-:S03]  /*3720*/  UIADD3 UR4, UPT, UPT, UR41, 0x20800, URZ ;  /* 0x0002080029047890 */ /* 0x000fc6000fffe0ff */
[----:B---3--:R-:W2:Y:S01]  /*3730*/  LDS R0, [UR41+0x100] ;  /* 0x00010029ff007984 */ /* 0x008ea20008000800 */
[----:B-1----:R-:W-:Y:S02]  /*3740*/  UIADD3 UR6, UPT, UPT, UR6, 0x7f, URZ ;  /* 0x0000007f06067890 */ /* 0x002fe4000fffe0ff */
[----:B------:R-:W-:Y:S02]  /*3750*/  USHF.R.U32.HI UR5, URZ, 0x4, UR5 ;  /* 0x00000004ff057899 */ /* 0x000fe40008011605 */
[----:B------:R-:W-:Y:S02]  /*3760*/  USHF.R.S32.HI UR64, URZ, 0x1f, UR6 ;  /* 0x0000001fff407899 */ /* 0x000fe40008011406 */
[----:B------:R-:W-:Y:S02]  /*3770*/  USHF.R.U32.HI UR4, URZ, 0x4, UR4 ;  /* 0x00000004ff047899 */ /* 0x000fe40008011604 */
[----:B------:R-:W-:Y:S02]  /*3780*/  ULEA.HI UR64, UR64, UR6, URZ, 0x7 ;  /* 0x0000000640407291 */ /* 0x000fe4000f8f38ff */
[----:B------:R-:W-:-:S02]  /*3790*/  ULOP3.LUT UR5, UR5, 0x3fff, URZ, 0xc0, !UPT ;  /* 0x00003fff05057892 */ /* 0x000fc4000f8ec0ff */
[----:B------:R-:W-:Y:S02]  /*37a0*/  USHF.R.S32.HI UR64, URZ, 0x7, UR64 ;  /* 0x00000007ff407899 */ /* 0x000fe40008011440 */
[----:B------:R-:W-:Y:S02]  /*37b0*/  ULOP3.LUT UR45, UR4, 0x3fff, URZ, 0xc0, !UPT ;  /* 0x00003fff042d7892 */ /* 0x000fe4000f8ec0ff */
[----:B------:R-:W-:Y:S01]  /*37c0*/  UISETP.LT.AND UP0, UPT, UR64, 0x1, UPT ;  /* 0x000000014000788c */ /* 0x000fe2000bf01270 */
[----:B------:R-:W-:Y:S01]  /*37d0*/  UMOV UR62, 0x0 ;  /* 0x00000000003e7882 */ /* 0x000fe20000000000 */
        /* <DEDUP_REMOVED lines=9> */
[----:B------:R-:W-:-:S02]  /*3870*/  ULOP3.LUT UR44, UR5, 0x10000, URZ, 0xfc, !UPT ;  /* 0x00010000052c7892 */ /* 0x000fc4000f8efcff */
[----:B------:R-:W-:Y:S02]  /*3880*/  ULOP3.LUT UR45, UR45, 0x10000, URZ, 0xfc, !UPT ;  /* 0x000100002d2d7892 */ /* 0x000fe4000f8efcff */
[----:B------:R-:W-:Y:S01]  /*3890*/  USEL UR66, UR64, 0x1, !UP0 ;  /* 0x0000000140427887 */ /* 0x000fe2000c000000 */
[----:B------:R-:W-:Y:S01]  /*38a0*/  UMOV UR52, 0x0 ;  /* 0x0000000000347882 */ /* 0x000fe20000000000 */
[----:B------:R-:W-:Y:S01]  /*38b0*/  UMOV UR53, 0x10400010 ;  /* 0x1040001000357882 */ /* 0x000fe20000000000 */
[----:B------:R-:W-:Y:S01]  /*38c0*/  UMOV UR50, 0x0 ;  /* 0x0000000000327882 */ /* 0x000fe20000000000 */
[----:B------:R-:W-:Y:S01]  /*38d0*/  UMOV UR51, 0x10400010 ;  /* 0x1040001000337882 */ /* 0x000fe20000000000 */
[----:B------:R-:W-:Y:S01]  /*38e0*/  UMOV UR48, 0x0 ;  /* 0x0000000000307882 */ /* 0x000fe20000000000 */
[----:B--2---:R-:W-:Y:S01]  /*38f0*/  R2UR UR67, R0 ;  /* 0x00000000004372ca */ /* 0x004fe200000e0000 */
[----:B------:R-:W-:-:S14]  /*3900*/  UMOV UR49, 0x10400010 ;  /* 0x1040001000317882 */ /* 0x000fdc0000000000 */
.L_x_74:
[C---:B------:R-:W-:Y:S02]  /*3910*/  LEA R0, R8.reuse, UR41, 0x3 ;  /* 0x0000002908007c11 */ /* 0x040fe4000f8e18ff */
[----:B------:R-:W-:Y:S02]  /*3920*/  SHF.L.U32 R5, R3, 0x1f, RZ ;  /* 0x0000001f03057819 */ /* 0x000fe400000006ff */
[----:B------:R-:W-:Y:S02]  /*3930*/  LEA R4, R8, UR41, 0x4 ;  /* 0x0000002908047c11 */ /* 0x000fe4000f8e20ff */
[----:B------:R-:W1:Y:S02]  /*3940*/  SYNCS.PHASECHK.TRANS64.TRYWAIT P0, [R0+URZ+0x70], R5 ;  /* 0x00007005000075a7 */ /* 0x000e6400080011ff */
[----:B-1-3--:R-:W-:Y:S05]  /*3950*/  @!P0 BRA `(.L_x_67) ;  /* 0x00000088000c8947 */ /* 0x00afea0003800000 */
.L_x_161:
[----:B-1----:R-:W1:Y:S01]  /*3960*/  LDS.128 R4, [R4+0xe0] ;  /* 0x0000e00004047984 */ /* 0x002e620000000c00 */
[----:B------:R-:W-:Y:S02]  /*3970*/  VIADD R0, R0, 0x80 ;  /* 0x0000008000007836 */ /* 0x000fe40000000000 */
[----:B------:R-:W-:Y:S01]  /*3980*/  VIADD R8, R8, 0x1 ;  /* 0x0000000108087836 */ /* 0x000fe20000000000 */
[----:B------:R-:W-:Y:S01]  /*3990*/  @!PT LDS RZ, [RZ] ;  /* 0x00000000fffff984 */ /* 0x000fe20000000800 */
[----:B------:R-:W-:Y:S01]  /*39a0*/  @!PT LDS RZ, [RZ] ;  /* 0x00000000fffff984 */ /* 0x000fe20000000800 */
[----:B------:R-:W-:Y:S01]  /*39b0*/  @!PT LDS RZ, [RZ] ;  /* 0x00000000fffff984 */ /* 0x000fe20000000800 */
[----:B------:R-:W-:Y:S01]  /*39c0*/  @!PT LDS RZ, [RZ] ;  /* 0x00000000fffff984 */ /* 0x000fe20000000800 */
[----:B------:R2:W-:Y:S06]  /*39d0*/  MEMBAR.ALL.CTA ;  /* 0x0000000000007992 */ /* 0x0005ec0000008000 */
[----:B--2---:R-:W2:Y:S01]  /*39e0*/  FENCE.VIEW.ASYNC.S ;  /* 0x00000000000073c6 */ /* 0x004ea20000000000 */
[----:B------:R-:W-:-:S04]  /*39f0*/  PRMT R0, RZ, 0x654, R0 ;  /* 0x00000654ff007816 */ /* 0x000fc80000000000 */
[----:B--2---:R2:W-:Y:S01]  /*3a00*/  SYNCS.ARRIVE.TRANS64.RED.A1T0 RZ, [R0+URZ], RZ ;  /* 0x000000ff00ff79a7 */ /* 0x0045e200081004ff */
[----:B-1----:R-:W-:Y:S01]  /*3a10*/  LOP3.LUT P1, RZ, R6, 0x1, RZ, 0xc0, !PT ;  /* 0x0000000106ff7812 */ /* 0x002fe2000782c0ff */
[----:B--2---:R-:W-:-:S12]  /*3a20*/  BRA.U UP3, `(.L_x_68) ;  /* 0x0000000503587547 */ /* 0x004fd8000b800000 */
[----:B------:R-:W1:Y:S01]  /*3a30*/  LDCU UR4, c[0x0][0x38c] ;  /* 0x00007180ff0477ac */ /* 0x000e620008000800 */
[----:B------:R-:W-:Y:S02]  /*3a40*/  PLOP3.LUT P2, PT, PT, PT, PT, 0x80, 0x8 ;  /* 0x000000000008781c */ /* 0x000fe40003f4f070 */
[----:B------:R-:W-:Y:S01]  /*3a50*/  SHF.L.U32 R5, R9, 0x1f, RZ ;  /* 0x0000001f09057819 */ /* 0x000fe200000006ff */
[----:B------:R-:W-:Y:S02]  /*3a60*/  ULEA UR46, UR47, UR41, 0x3 ;  /* 0x000000292f2e7291 */ /* 0x000fe4000f8e18ff */
[----:B------:R-:W-:Y:S02]  /*3a70*/  ULEA UR36, UR47, UR67, 0x8 ;  /* 0x000000432f247291 */ /* 0x000fe4000f8e40ff */
[----:B-1----:R-:W-:-:S06]  /*3a80*/  UISETP.GE.AND UP0, UPT, UR4, 0x1, UPT ;  /* 0x000000010400788c */ /* 0x002fcc000bf06270 */
[----:B------:R-:W-:-:S05]  /*3a90*/  PLOP3.LUT P0, PT, PT, PT, UP0, 0x80, 0x8 ;  /* 0x000000000008781c */ /* 0x000fca0003f0f008 */
[----:B------:R-:W-:-:S08]  /*3aa0*/  @UP0 ULEA UR4, UR38, UR41, 0x3 ;  /* 0x0000002926040291 */ /* 0x000fd0000f8e18ff */
[----:B------:R-:W-:-:S04]  /*3ab0*/  @P0 SHF.L.U32 R0, R2, 0x1f, RZ ;  /* 0x0000001f02000819 */ /* 0x000fc800000006ff */
[----:B------:R1:W2:Y:S01]  /*3ac0*/  @P0 SYNCS.PHASECHK.TRANS64.TRYWAIT P2, [UR4], R0 ;  /* 0x00000000ff0005a7 */ /* 0x0002a20008041104 */
[----:B------:R-:W3:Y:S02]  /*3ad0*/  SYNCS.PHASECHK.TRANS64.TRYWAIT P0, [UR46+0xa0], R5 ;  /* 0x0000a005ff0075a7 */ /* 0x000ee4000800112e */
[----:B-123--:R-:W-:Y:S05]  /*3ae0*/  @!P0 BRA `(.L_x_69) ;  /* 0x0000008400bc8947 */ /* 0x00efea0003800000 */
.L_x_163:
[----:B------:R-:W-:Y:S01]  /*3af0*/  UMOV UR42, UR37 ;  /* 0x00000025002a7c82 */ /* 0x000fe20008000000 */
[----:B------:R-:W-:Y:S05]  /*3b00*/  BRA.U !UP0, `(.L_x_70) ;  /* 0x0000000508107547 */ /* 0x000fea000b800000 */
[----:B------:R-:W-:Y:S02]  /*3b10*/  UIADD3 UR42, UPT, UPT, UR66, UR37, URZ ;  /* 0x00000025422a7290 */ /* 0x000fe4000fffe0ff */
[----:B------:R-:W-:Y:S01]  /*3b20*/  UPLOP3.LUT UP2, UPT, UPT, UPT, UPT, 0x40, 0x4 ;  /* 0x000000000004789c */ /* 0x000fe20003f4e870 */
[----:B------:R-:W-:Y:S01]  /*3b30*/  UMOV UR39, UR64 ;  /* 0x0000004000277c82 */ /* 0x000fe20008000000 */
[----:B------:R-:W-:-:S09]  /*3b40*/  UMOV UR5, UR38 ;  /* 0x0000002600057c82 */ /* 0x000fd20008000000 */
.L_x_73:
[----:B------:R-:W-:Y:S01]  /*3b50*/  ULEA UR7, UR5, UR41, 0x3 ;  /* 0x0000002905077291 */ /* 0x000fe2000f8e18ff */
[----:B--23--:R-:W-:Y:S11]  /*3b60*/  @P2 BRA `(.L_x_71) ;  /* 0x00000000000c2947 */ /* 0x00cff60003800000 */
[----:B-1----:R-:W-:Y:S04]  /*3b70*/  SHF.L.U32 R5, R2, 0x1f, RZ ;  /* 0x0000001f02057819 */ /* 0x002fe800000006ff */
[----:B------:R-:W1:Y:S02]  /*3b80*/  SYNCS.PHASECHK.TRANS64.TRYWAIT P0, [UR7], R5 ;  /* 0x00000005ff0075a7 */ /* 0x000e640008001107 */
[----:B-1----:R-:W-:Y:S05]  /*3b90*/  @!P0 BRA `(.L_x_72) ;  /* 0x0000008400a88947 */ /* 0x002fea0003800000 */
.L_x_71:
[----:B------:R-:W-:Y:S01]  /*3ba0*/  UISETP.NE.AND UP0, UPT, UR39, 0x1, UPT ;  /* 0x000000012700788c */ /* 0x000fe2000bf05270 */
[----:B------:R-:W-:Y:S01]  /*3bb0*/  PLOP3.LUT P2, PT, PT, PT, PT, 0x80, 0x8 ;  /* 0x000000000008781c */ /* 0x000fe20003f4f070 */
[----:B------:R-:W-:Y:S02]  /*3bc0*/  UIADD3 UR4, UPT, UPT, UR5, 0x1, URZ ;  /* 0x0000000105047890 */ /* 0x000fe4000fffe0ff */
[----:B------:R-:W-:Y:S02]  /*3bd0*/  UIADD3 UR40, UPT, UPT, UR7, 0x10, URZ ;  /* 0x0000001007287890 */ /* 0x000fe4000fffe0ff */
[----:B------:R-:W-:Y:S01]  /*3be0*/  UISETP.NE.AND UP1, UPT, UR4, 0x2, UPT ;  /* 0x000000020400788c */ /* 0x000fe2000bf25270 */
[----:B------:R-:W-:Y:S01]  /*3bf0*/  PLOP3.LUT P0, PT, PT, PT, UP0, 0x80, 0x8 ;  /* 0x000000000008781c */ /* 0x000fe20003f0f008 */
[----:B------:R-:W-:Y:S02]  /*3c00*/  UIADD3 UR37, UPT, UPT, UR37, 0x1, URZ ;  /* 0x0000000125257890 */ /* 0x000fe4000fffe0ff */
[----:B------:R-:W-:Y:S02]  /*3c10*/  USEL UR6, URZ, 0x1, UP1 ;  /* 0x00000001ff067887 */ /* 0x000fe40008800000 */
[----:B------:R-:W-:Y:S02]  /*3c20*/  USEL UR38, UR4, URZ, UP1 ;  /* 0x000000ff04267287 */ /* 0x000fe40008800000 */
[----:B------:R-:W-:Y:S02]  /*3c30*/  UIADD3 UR39, UPT, UPT, UR39, -0x1, URZ ;  /* 0xffffffff27277890 */ /* 0x000fe4000fffe0ff */
[----:B------:R-:W-:Y:S01]  /*3c40*/  @UP0 ULEA UR4, UR38, UR41, 0x3 ;  /* 0x0000002926040291 */ /* 0x000fe2000f8e18ff */
[----:B------:R-:W-:Y:S01]  /*3c50*/  LOP3.LUT R2, R2, UR6, RZ, 0x3c, !PT ;  /* 0x0000000602027c12 */ /* 0x000fe2000f8e3cff */
[----:B------:R-:W-:Y:S02]  /*3c60*/  ULEA UR6, UR5, UR45, 0xb ;  /* 0x0000002d05067291 */ /* 0x000fe4000f8e58ff */
[----:B------:R-:W-:Y:S01]  /*3c70*/  UISETP.NE.AND UP0, UPT, UR37, UR42, UPT ;  /* 0x0000002a2500728c */ /* 0x000fe2000bf05270 */
[----:B-1----:R-:W-:Y:S01]  /*3c80*/  @P0 SHF.L.U32 R0, R2, 0x1f, RZ ;  /* 0x0000001f02000819 */ /* 0x002fe200000006ff */
[----:B------:R-:W-:Y:S02]  /*3c90*/  UIADD3 UR34, UPT, UPT, UR6, 0x2, URZ ;  /* 0x0000000206227890 */ /* 0x000fe4000fffe0ff */
[----:B------:R-:W-:Y:S01]  /*3ca0*/  UIADD3 UR30, UPT, UPT, UR6, 0x4, URZ ;  /* 0x00000004061e7890 */ /* 0x000fe2000fffe0ff */
[----:B------:R2:W3:Y:S01]  /*3cb0*/  @P0 SYNCS.PHASECHK.TRANS64.TRYWAIT P2, [UR4], R0 ;  /* 0x00000000ff0005a7 */ /* 0x0004e20008041104 */
[----:B------:R-:W-:Y:S02]  /*3cc0*/  ULEA UR4, UR5, UR44, 0xb ;  /* 0x0000002c05047291 */ /* 0x000fe4000f8e58ff */
[----:B------:R-:W-:Y:S02]  /*3cd0*/  UIADD3 UR26, UPT, UPT, UR6, 0x6, URZ ;  /* 0x00000006061a7890 */ /* 0x000fe4000fffe0ff */
        /* <DEDUP_REMOVED lines=10> */
[----:B------:R-:W-:Y:S01]  /*3d80*/  UIADD3 UR8, UPT, UPT, UR4, 0x406, URZ ;  /* 0x0000040604087890 */ /* 0x000fe2000fffe0ff */
[----:B------:R-:W-:Y:S01]  /*3d90*/  UMOV UR7, 0x40004040 ;  /* 0x4000404000077882 */ /* 0x000fe20000000000 */
[----:B------:R-:W-:Y:S01]  /*3da0*/  UMOV UR5, 0x40004040 ;  /* 0x4000404000057882 */ /* 0x000fe20000000000 */
[----:B------:R-:W-:Y:S01]  /*3db0*/  UMOV UR35, 0x40004040 ;  /* 0x4000404000237882 */ /* 0x000fe20000000000 */
[----:B------:R1:W-:Y:S01]  /*3dc0*/  UTCHMMA.2CTA gdesc[UR4], gdesc[UR6], tmem[UR36], tmem[UR62], idesc[UR63], UP2 ;  /* 0x00ff3e06040075ea */ /* 0x0003e20009200024 */
[----:B------:R-:W-:Y:S01]  /*3dd0*/  UPLOP3.LUT UP2, UPT, UPT, UPT, UPT, 0x80, 0x8 ;  /* 0x000000000008789c */ /* 0x000fe20003f4f070 */
[----:B------:R-:W-:Y:S01]  /*3de0*/  UMOV UR33, 0x40004040 ;  /* 0x4000404000217882 */ /* 0x000fe20000000000 */
[----:B------:R-:W-:Y:S01]  /*3df0*/  UMOV UR31, 0x40004040 ;  /* 0x40004040001f7882 */ /* 0x000fe20000000000 */
[----:B------:R2:W-:Y:S01]  /*3e00*/  UTCHMMA.2CTA gdesc[UR32], gdesc[UR34], tmem[UR36], tmem[UR60], idesc[UR61], UPT ;  /* 0x00ff3c22200075ea */ /* 0x0005e2000ba00024 */
        /* <DEDUP_REMOVED lines=14> */
[----:B------:R-:W-:Y:S01]  /*3ef0*/  UMOV UR9, 0x40004040 ;  /* 0x4000404000097882 */ /* 0x000fe20000000000 */
[----:B------:R2:W-:Y:S01]  /*3f00*/  UTCHMMA.2CTA gdesc[UR12], gdesc[UR14], tmem[UR36], tmem[UR50], idesc[UR51], UPT ;  /* 0x00ff320e0c0075ea */ /* 0x0005e2000ba00024 */
[----:B------:R2:W-:Y:S01]  /*3f10*/  UTCHMMA.2CTA gdesc[UR8], gdesc[UR10], tmem[UR36], tmem[UR48], idesc[UR49], UPT ;  /* 0x00ff300a080075ea */ /* 0x0005e2000ba00024 */
[----:B------:R2:W-:Y:S01]  /*3f20*/  UTCBAR.2CTA.MULTICAST [UR40], URZ, UR43 ;  /* 0x000000ff280073e9 */ /* 0x0005e2000820082b */
[----:B-1----:R-:W-:Y:S01]  /*3f30*/  UMOV UR5, UR38 ;  /* 0x0000002600057c82 */ /* 0x002fe20008000000 */
[----:B------:R-:W-:Y:S05]  /*3f40*/  BRA.U UP0, `(.L_x_73) ;  /* 0xfffffffd00007547 */ /* 0x000fea000b83ffff */
.L_x_70:
[----:B------:R-:W-:Y:S01]  /*3f50*/  UIADD3 UR4, UPT, UPT, UR46, 0x90, URZ ;  /* 0x000000902e047890 */ /* 0x000fe2000fffe0ff */
[----:B------:R-:W-:-:S08]  /*3f60*/  UMOV UR37, UR42 ;  /* 0x0000002a00257c82 */ /* 0x000fd00008000000 */
[----:B------:R4:W-:Y:S01]  /*3f70*/  UTCBAR.2CTA.MULTICAST [UR4], URZ, UR65 ;  /* 0x000000ff040073e9 */ /* 0x0009e20008200841 */
[----:B------:R-:W-:Y:S02]  /*3f80*/  NOP ;  /* 0x0000000000007918 */ /* 0x000fe40000000000 */
.L_x_68:
[----:B----4-:R-:W-:Y:S01]  /*3f90*/  UIADD3 UR4, UPT, UPT, UR47, 0x1, URZ ;  /* 0x000000012f047890 */ /* 0x010fe2000fffe0ff */
[----:B------:R-:W-:-:S03]  /*3fa0*/  ISETP.NE.AND P0, PT, R8, 0x2, PT ;  /* 0x000000020800780c */ /* 0x000fc60003f05270 */
[----:B------:R-:W-:Y:S01]  /*3fb0*/  UISETP.NE.AND UP0, UPT, UR4, 0x2, UPT ;  /* 0x000000020400788c */ /* 0x000fe2000bf05270 */
[----:B-12---:R-:W-:Y:S02]  /*3fc0*/  SEL R0, RZ, 0x1, P0 ;  /* 0x00000001ff007807 */ /* 0x006fe40000000000 */
[----:B------:R-:W-:Y:S01]  /*3fd0*/  SEL R8, R8, RZ, P0 ;  /* 0x000000ff08087207 */ /* 0x000fe20000000000 */
[----:B------:R-:W-:Y:S01]  /*3fe0*/  USEL UR5, URZ, 0x1, UP0 ;  /* 0x00000001ff057887 */ /* 0x000fe20008000000 */
[----:B------:R-:W-:Y:S01]  /*3ff0*/  LOP3.LUT R3, R3, R0, RZ, 0x3c, !PT ;  /* 0x0000000003037212 */ /* 0x000fe200078e3cff */
[----:B------:R-:W-:-:S04]  /*4000*/  USEL UR47, UR4, URZ, UP0 ;  /* 0x000000ff042f7287 */ /* 0x000fc80008000000 */
[----:B------:R-:W-:Y:S01]  /*4010*/  LOP3.LUT R9, R9, UR5, RZ, 0x3c, !PT ;  /* 0x0000000509097c12 */ /* 0x000fe2000f8e3cff */
[----:B------:R-:W-:Y:S07]  /*4020*/  @P1 BRA `(.L_x_74) ;  /* 0xfffffff800381947 */ /* 0x000fee000383ffff */
[----:B------:R-:W1:Y:S01]  /*4030*/  S2UR UR8, SR_CgaCtaId ;  /* 0x00000000000879c3 */ /* 0x000e620000008800 */
[----:B------:R-:W-:Y:S01]  /*4040*/  ELECT P0, URZ, PT ;  /* 0x0000000000ff782f */ /* 0x000fe20003800000 */
[----:B------:R-:W-:Y:S01]  /*4050*/  HFMA2 R0, -RZ, RZ, 0, 5.9604644775390625e-08 ;  /* 0x00000001ff007431 */ /* 0x000fe200000001ff */
[----:B------:R-:W-:-:S05]  /*4060*/  UMOV UR4, 0x40 ;  /* 0x0000004000047882 */ /* 0x000fca0000000000 */
[----:B------:R-:W-:Y:S01]  /*4070*/  UVIRTCOUNT.DEALLOC.SMPOOL 0x80 ;  /* 0x000000800000784c */ /* 0x000fe20000000000 */
[----:B------:R-:W-:Y:S02]  /*4080*/  UISETP.NE.AND UP0, UPT, UR68, URZ, UPT ;  /* 0x000000ff4400728c */ /* 0x000fe4000bf05270 */
[----:B-1----:R-:W-:-:S09]  /*4090*/  ULEA UR8, UR8, UR4, 0x18 ;  /* 0x0000000408087291 */ /* 0x002fd2000f8ec0ff */
[----:B------:R1:W-:Y:S01]  /*40a0*/  @P0 STS.U8 [UR8+0x1c], R0 ;  /* 0x00001c00ff000988 */ /* 0x0003e20008000008 */
[----:B------:R-:W-:Y:S05]  /*40b0*/  BRA.U UP0, `(.L_x_75) ;  /* 0x0000000100587547 */ /* 0x000fea000b800000 */
[----:B------:R-:W-:Y:S01]  /*40c0*/  UIADD3 UR5, UPT, UPT, UR41, 0xa0, URZ ;  /* 0x000000a029057890 */ /* 0x000fe2000fffe0ff */
[----:B------:R-:W-:-:S03]  /*40d0*/  SHF.L.U32 R3, R9, 0x1f, RZ ;  /* 0x0000001f09037819 */ /* 0x000fc600000006ff */
[----:B------:R-:W-:-:S09]  /*40e0*/  ULEA UR4, UR47, UR5, 0x3 ;  /* 0x000000052f047291 */ /* 0x000fd2000f8e18ff */
[----:B------:R-:W2:Y:S02]  /*40f0*/  SYNCS.PHASECHK.TRANS64.TRYWAIT P0, [UR4], R3 ;  /* 0x00000003ff0075a7 */ /* 0x000ea40008001104 */
[----:B--2---:R-:W-:Y:S05]  /*4100*/  @!P0 BRA `(.L_x_76) ;  /* 0x0000008000648947 */ /* 0x004fea0003800000 */
.L_x_166:
[----:B------:R-:W-:-:S04]  /*4110*/  UIADD3 UR4, UPT, UPT, UR47, 0x1, URZ ;  /* 0x000000012f047890 */ /* 0x000fc8000fffe0ff */
[----:B------:R-:W-:-:S04]  /*4120*/  UISETP.NE.AND UP1, UPT, UR4, 0x2, UPT ;  /* 0x000000020400788c */ /* 0x000fc8000bf25270 */
[----:B------:R-:W-:Y:S02]  /*4130*/  USEL UR6, URZ, 0x1, UP1 ;  /* 0x00000001ff067887 */ /* 0x000fe40008800000 */
[----:B------:R-:W-:-:S04]  /*4140*/  USEL UR4, UR4, URZ, UP1 ;  /* 0x000000ff04047287 */ /* 0x000fc80008800000 */
[----:B------:R-:W-:Y:S01]  /*4150*/  ULEA UR4, UR4, UR5, 0x3 ;  /* 0x0000000504047291 */ /* 0x000fe2000f8e18ff */
[----:B-1----:R-:W-:-:S04]  /*4160*/  LOP3.LUT R3, R9, UR6, RZ, 0x3c, !PT ;  /* 0x0000000609037c12 */ /* 0x002fc8000f8e3cff */
[----:B------:R-:W-:Y:S01]  /*4170*/  SHF.L.U32 R3, R3, 0x1f, RZ ;  /* 0x0000001f03037819 */ /* 0x000fe200000006ff */
[----:B------:R-:W-:-:S04]  /*4180*/  IMAD.U32 R0, RZ, RZ, UR4 ;  /* 0x00000004ff007e24 */ /* 0x000fc8000f8e00ff */
[----:B------:R1:W2:Y:S03]  /*4190*/  SYNCS.PHASECHK.TRANS64.TRYWAIT P0, [R0+URZ], R3 ;  /* 0x00000003000075a7 */ /* 0x0002a600080011ff */
[----:B--2---:R-:W-:Y:S05]  /*41a0*/  @!P0 NANOSLEEP.SYNCS 0x989680 ;  /* 0x009896800000895d */ /* 0x004fea0003900000 */
[----:B------:R-:W2:Y:S02]  /*41b0*/  @!P0 SYNCS.PHASECHK.TRANS64 P0, [R0+URZ], R3 ;  /* 0x00000003000085a7 */ /* 0x000ea400080010ff */
[----:B--2---:R-:W-:Y:S05]  /*41c0*/  @P0 BRA `(.L_x_77) ;  /* 0x0000000000200947 */ /* 0x004fea0003800000 */
.L_x_78:
[----:B--2---:R2:W4:Y:S02]  /*41d0*/  SYNCS.PHASECHK.TRANS64.TRYWAIT P0, [R0+URZ], R3 ;  /* 0x00000003000075a7 */ /* 0x00452400080011ff */
[----:B----4-:R-:W-:Y:S05]  /*41e0*/  @!P0 NANOSLEEP.SYNCS 0x989680 ;  /* 0x009896800000895d */ /* 0x010fea0003900000 */
[----:B------:R-:W4:Y:S02]  /*41f0*/  @!P0 SYNCS.PHASECHK.TRANS64 P0, [R0+URZ], R3 ;  /* 0x00000003000085a7 */ /* 0x000f2400080010ff */
[----:B----4-:R-:W-:Y:S05]  /*4200*/  @!P0 BRA `(.L_x_78) ;  /* 0xfffffffc00f08947 */ /* 0x010fea000383ffff */
[----:B------:R-:W-:Y:S05]  /*4210*/  BRA `(.L_x_77) ;  /* 0x00000000000c7947 */ /* 0x000fea0003800000 */
.L_x_75:
[----:B------:R-:W-:-:S04]  /*4220*/  UIADD3 UR4, UPT, UPT, UR41, 0xd0, URZ ;  /* 0x000000d029047890 */ /* 0x000fc8000fffe0ff */
[----:B------:R-:W-:-:S09]  /*4230*/  UPRMT UR4, UR69, 0x654, UR4 ;  /* 0x0000065445047896 */ /* 0x000fd20008000004 */
[----:B------:R-:W-:Y:S03]  /*4240*/  SYNCS.ARRIVE.TRANS64.RED.A1T0 RZ, [UR4], RZ ;  /* 0x000000ffffff79a7 */ /* 0x000fe60008100404 */
.L_x_77:
[----:B-12---:R-:W-:Y:S01]  /*4250*/  SHF.L.U32 R3, RZ, 0x1f, RZ ;  /* 0x0000001fff037819 */ /* 0x006fe200000006ff */
[----:B------:R-:W-:Y:S01]  /*4260*/  UIADD3 UR4, UPT, UPT, UR41, 0xd0, URZ ;  /* 0x000000d029047890 */ /* 0x000fe2000fffe0ff */
[----:B------:R-:W-:Y:S02]  /*4270*/  PLOP3.LUT P0, PT, PT, PT, UP0, 0x80, 0x8 ;  /* 0x000000000008781c */ /* 0x000fe40003f0f008 */
[----:B------:R-:W1:Y:S02]  /*4280*/  SYNCS.PHASECHK.TRANS64.TRYWAIT P1, [UR41+0xd0], R3 ;  /* 0x0000d003ff0075a7 */ /* 0x000e640008021129 */
[----:B-1----:R-:W-:Y:S09]  /*4290*/  @!P1 BRA `(.L_x_79) ;  /* 0x0000008000189947 */ /* 0x002ff20003800000 */
.L_x_168:
[----:B------:R-:W-:Y:S01]  /*42a0*/  @!UP0 UPRMT UR4, UR69, 0x654, UR4 ;  /* 0x0000065445048896 */ /* 0x000fe20008000004 */
[----:B------:R-:W-:Y:S01]  /*42b0*/  UMOV UR5, 0xffff ;  /* 0x0000ffff00057882 */ /* 0x000fe20000000000 */
[----:B------:R-:W-:-:S07]  /*42c0*/  UMOV UR6, 0x1 ;  /* 0x0000000100067882 */ /* 0x000fce0000000000 */
[----:B------:R-:W-:Y:S01]  /*42d0*/  @!P0 SYNCS.ARRIVE.TRANS64.RED.A1T0 RZ, [UR4], RZ ;  /* 0x000000ffffff89a7 */ /* 0x000fe20008100404 */
[----:B------:R-:W-:Y:S01]  /*42e0*/  NOP ;  /* 0x0000000000007918 */ /* 0x000fe20000000000 */
[----:B-1----:R-:W1:Y:S01]  /*42f0*/  LDS R0, [UR8+0x14] ;  /* 0x00001408ff007984 */ /* 0x002e620008000800 */
[----:B------:R-:W-:-:S04]  /*4300*/  ULOP3.LUT UR4, UR67, 0xffff, URZ, 0xc0, !UPT ;  /* 0x0000ffff43047892 */ /* 0x000fc8000f8ec0ff */
[----:B------:R-:W-:-:S04]  /*4310*/  USHF.R.U32.HI UR4, URZ, 0x5, UR4 ;  /* 0x00000005ff047899 */ /* 0x000fc80008011604 */
[----:B------:R-:W-:Y:S02]  /*4320*/  USHF.L.U32 UR5, UR5, UR4, URZ ;  /* 0x0000000405057299 */ /* 0x000fe400080006ff */
[----:B------:R-:W-:-:S04]  /*4330*/  USHF.L.U32 UR4, UR6, UR4, URZ ;  /* 0x0000000406047299 */ /* 0x000fc800080006ff */
[----:B-1----:R-:W-:-:S04]  /*4340*/  LOP3.LUT R0, R0, UR5, RZ, 0xc0, !PT ;  /* 0x0000000500007c12 */ /* 0x002fc8000f8ec0ff */
[----:B------:R-:W-:-:S13]  /*4350*/  ISETP.NE.AND P0, PT, R0, UR5, PT ;  /* 0x0000000500007c0c */ /* 0x000fda000bf05270 */
[----:B------:R-:W-:Y:S05]  /*4360*/  @P0 BRA `(.L_x_80) ;  /* 0x0000000000580947 */ /* 0x000fea0003800000 */
[----:B------:R-:W1:Y:S02]  /*4370*/  LDS R0, [UR8+0x18] ;  /* 0x00001808ff007984 */ /* 0x000e640008000800 */
[----:B-1----:R-:W-:-:S04]  /*4380*/  LOP3.LUT R0, R0, UR4, RZ, 0xc0, !PT ;  /* 0x0000000400007c12 */ /* 0x002fc8000f8ec0ff */
[----:B------:R-:W-:-:S13]  /*4390*/  ISETP.NE.AND P0, PT, R0, UR4, PT ;  /* 0x0000000400007c0c */ /* 0x000fda000bf05270 */
[----:B------:R-:W-:Y:S05]  /*43a0*/  @P0 BRA `(.L_x_81) ;  /* 0x00000000003c0947 */ /* 0x000fea0003800000 */
[----:B------:R-:W1:Y:S01]  /*43b0*/  S2R R2, SR_LANEID ;  /* 0x0000000000027919 */ /* 0x000e620000000000 */
[----:B------:R-:W-:Y:S01]  /*43c0*/  ULOP3.LUT UR5, URZ, UR5, URZ, 0x33, !UPT ;  /* 0x00000005ff057292 */ /* 0x000fe2000f8e33ff */
[----:B------:R-:W-:Y:S01]  /*43d0*/  LOP3.LUT R4, RZ, UR4, RZ, 0x33, !PT ;  /* 0x00000004ff047c12 */ /* 0x000fe2000f8e33ff */
[----:B------:R-:W-:Y:S02]  /*43e0*/  VOTEU.ANY UR4, UPT, PT ;  /* 0x0000000000047886 */ /* 0x000fe400038e0100 */
[----:B------:R-:W-:Y:S01]  /*43f0*/  UFLO.U32 UR4, UR4 ;  /* 0x00000004000472bd */ /* 0x000fe200080e0000 */
[----:B------:R-:W2:Y:S01]  /*4400*/  REDUX UR6, R4 ;  /* 0x00000000040673c4 */ /* 0x000ea20000000000 */
[----:B------:R-:W-:-:S06]  /*4410*/  IMAD.U32 R0, RZ, RZ, UR5 ;  /* 0x00000005ff007e24 */ /* 0x000fcc000f8e00ff */
[----:B------:R4:W-:Y:S01]  /*4420*/  UTCATOMSWS.AND URZ, UR5 ;  /* 0x0000000500ff79e3 */ /* 0x0009e20008000000 */
[----:B------:R-:W3:Y:S01]  /*4430*/  REDUX UR7, R0 ;  /* 0x00000000000773c4 */ /* 0x000ee20000000000 */
[----:B-1----:R-:W-:Y:S01]  /*4440*/  ISETP.EQ.U32.AND P0, PT, R2, UR4, PT ;  /* 0x0000000402007c0c */ /* 0x002fe2000bf02070 */
[----:B--2---:R-:W-:Y:S01]  /*4450*/  IMAD.U32 R2, RZ, RZ, UR6 ;  /* 0x00000006ff027e24 */ /* 0x004fe2000f8e00ff */
[----:B---3--:R-:W-:-:S11]  /*4460*/  MOV R3, UR7 ;  /* 0x0000000700037c02 */ /* 0x008fd60008000f00 */
[----:B------:R4:W-:Y:S04]  /*4470*/  @P0 ATOMS.AND RZ, [UR8+0x14], R3 ;  /* 0x00001403ffff098c */ /* 0x0009e8000a800008 */
[----:B------:R4:W-:Y:S01]  /*4480*/  @P0 ATOMS.AND RZ, [UR8+0x18], R2 ;  /* 0x00001802ffff098c */ /* 0x0009e2000a800008 */
[----:B------:R-:W-:Y:S05]  /*4490*/  BRA `(.L_x_82) ;  /* 0x0000000000147947 */ /* 0x000fea0003800000 */
.L_x_81:
[----:B------:R-:W-:Y:S02]  /*44a0*/  MOV R2, 0x44c0 ;  /* 0x000044c000027802 */ /* 0x000fe40000000f00 */
[----:B---3-5:R-:W-:Y:S05]  /*44b0*/  CALL.REL.NOINC `($__internal_0_$__cuda_sm10x_tcgen05_guardrail_trap_col_being_dealloced_not_returned_by_alloc) ;  /* 0x0000008000f87944 */ /* 0x028fea0003c00000 */
[----:B------:R-:W-:Y:S05]  /*44c0*/  BRA `(.L_x_82) ;  /* 0x0000000000087947 */ /* 0x000fea0003800000 */
.L_x_80:
[----:B------:R-:W-:Y:S02]  /*44d0*/  MOV R2, 0x44f0 ;  /* 0x000044f000027802 */ /* 0x000fe40000000f00 */
[----:B---3-5:R-:W-:Y:S05]  /*44e0*/  CALL.REL.NOINC `($__internal_2_$__cuda_sm10x_tcgen05_guardrail_trap_unallocated_columns_being_dealloced) ;  /* 0x0000008400047944 */ /* 0x028fea0003c00000 */
.L_x_82:
[----:B------:R-:W-:Y:S01]  /*44f0*/  NOP ;  /* 0x0000000000007918 */ /* 0x000fe20000000000 */
[----:B----4-:R-:W-:Y:S05]  /*4500*/  EXIT ;  /* 0x000000000000794d */ /* 0x010fea0003800000 */
.L_x_55:
[----:B------:R-:W-:-:S09]  /*4510*/  UISETP.NE.OR UP0, UPT, UR18, 0x3, !UP4 ;  /* 0x000000031200788c */ /* 0x000fd2000e705670 */
[----:B------:R-:W-:Y:S05]  /*4520*/  BRA.U UP0, `(.L_x_83) ;  /* 0x00000011007c7547 */ /* 0x000fea000b800000 */
[----:B------:R-:W2:Y:S01]  /*4530*/  LDCU.64 UR4, c[0x0][0x888] ;  /* 0x00011100ff0477ac */ /* 0x000ea20008000a00 */
[----:B------:R-:W3:Y:S01]  /*4540*/  LDC.64 R12, c[0x0][0x348] ;  /* 0x0000d200ff0c7b82 */ /* 0x000ee20000000a00 */
[----:B------:R-:W-:Y:S02]  /*4550*/  HFMA2 R9, -RZ, RZ, 0, 0 ;  /* 0x00000000ff097431 */ /* 0x000fe400000001ff */
[----:B------:R-:W-:Y:S01]  /*4560*/  IMAD.MOV.U32 R11, RZ, RZ, 0x1 ;  /* 0x00000001ff0b7424 */ /* 0x000fe200078e00ff */
[----:B------:R-:W4:Y:S01]  /*4570*/  LDCU UR38, c[0x0][0x370] ;  /* 0x00006e00ff2677ac */ /* 0x000f220008000800 */
[----:B------:R-:W-:Y:S01]  /*4580*/  IMAD.MOV.U32 R10, RZ, RZ, RZ ;  /* 0x000000ffff0a7224 */ /* 0x000fe200078e00ff */
[----:B------:R-:W-:Y:S01]  /*4590*/  MOV R3, 0x4000 ;  /* 0x0000400000037802 */ /* 0x000fe20000000f00 */
[----:B------:R-:W4:Y:S01]  /*45a0*/  LDCU.128 UR48, c[0x0][0xb10] ;  /* 0x00016200ff3077ac */ /* 0x000f220008000c00 */
[----:B------:R-:W1:Y:S01]  /*45b0*/  LDCU UR37, c[0x0][0x374] ;  /* 0x00006e80ff2577ac */ /* 0x000e620008000800 */
[----:B------:R-:W1:Y:S01]  /*45c0*/  LDCU.64 UR30, c[0x0][0x890] ;  /* 0x00011200ff1e77ac */ /* 0x000e620008000a00 */
[----:B------:R-:W1:Y:S01]  /*45d0*/  LDCU UR15, c[0x0][0xb0c] ;  /* 0x00016180ff0f77ac */ /* 0x000e620008000800 */
[----:B--2---:R-:W-:Y:S01]  /*45e0*/  UISETP.NE.U32.AND UP0, UPT, UR4, URZ, UPT ;  /* 0x000000ff0400728c */ /* 0x004fe2000bf05070 */
[----:B------:R-:W2:Y:S01]  /*45f0*/  LDCU UR44, c[0x0][0xb20] ;  /* 0x00016400ff2c77ac */ /* 0x000ea20008000800 */
[----:B------:R-:W2:Y:S01]  /*4600*/  LDCU UR4, c[0x0][0xb30] ;  /* 0x00016600ff0477ac */ /* 0x000ea20008000800 */
[----:B------:R-:W-:Y:S01]  /*4610*/  UMOV UR21, 0x400 ;  /* 0x0000040000157882 */ /* 0x000fe20000000000 */
[----:B----4-:R-:W-:-:S02]  /*4620*/  UIMAD.WIDE.U32 UR6, UR38, UR48, URZ ;  /* 0x00000030260672a5 */ /* 0x010fc4000f8e00ff */
[----:B-1----:R-:W-:Y:S02]  /*4630*/  UIMAD.WIDE.U32 UR8, UR37, UR51, URZ ;  /* 0x00000033250872a5 */ /* 0x002fe4000f8e00ff */
[----:B------:R-:W-:Y:S02]  /*4640*/  ULEA UR21, UR47, UR21, 0x18 ;  /* 0x000000152f157291 */ /* 0x000fe4000f8ec0ff */
[----:B------:R-:W-:Y:S02]  /*4650*/  UISETP.NE.U32.AND UP6, UPT, UR30, URZ, UPT ;  /* 0x000000ff1e00728c */ /* 0x000fe4000bfc5070 */
[----:B------:R-:W-:Y:S02]  /*4660*/  UIADD3 UR39, UPT, UPT, UR21, 0x38, URZ ;  /* 0x0000003815277890 */ /* 0x000fe4000fffe0ff */
[----:B------:R-:W-:Y:S02]  /*4670*/  UISETP.NE.AND.EX UP5, UPT, UR5, URZ, UPT, UP0 ;  /* 0x000000ff0500728c */ /* 0x000fe4000bfa5300 */
[----:B------:R-:W-:Y:S01]  /*4680*/  UISETP.NE.AND UP0, UPT, UR42, 0x1, UPT ;  /* 0x000000012a00788c */ /* 0x000fe2000bf05270 */
[----:B------:R-:W-:Y:S01]  /*4690*/  UMOV UR6, UR7 ;  /* 0x0000000700067c82 */ /* 0x000fe20008000000 */
[----:B------:R-:W-:Y:S01]  /*46a0*/  UMOV UR40, UR9 ;  /* 0x0000000900287c82 */ /* 0x000fe20008000000 */
[----:B------:R-:W-:-:S02]  /*46b0*/  UISETP.NE.AND UP0, UPT, UR15, 0x1, UPT ;  /* 0x000000010f00788c */ /* 0x000fc4000bf05270 */
[----:B------:R-:W-:Y:S02]  /*46c0*/  UPLOP3.LUT UP4, UPT, UPT, UPT, UPT, 0x40, 0x4 ;  /* 0x000000000004789c */ /* 0x000fe40003f8e870 */
[----:B------:R-:W-:Y:S01]  /*46d0*/  UISETP.GE.AND UP2, UPT, UR42, 0x1, UPT ;  /* 0x000000012a00788c */ /* 0x000fe2000bf46270 */
[----:B------:R-:W1:Y:S01]  /*46e0*/  LDCU.64 UR22, c[0x0][0xb28] ;  /* 0x00016500ff1677ac */ /* 0x000e620008000a00 */
[----:B------:R-:W-:Y:S02]  /*46f0*/  UISETP.NE.AND.EX UP6, UPT, UR31, URZ, UPT, UP6 ;  /* 0x000000ff1f00728c */ /* 0x000fe4000bfc5360 */
[----:B------:R-:W-:Y:S02]  /*4700*/  UIADD3 UR33, UPT, UPT, UR21, 0x20, URZ ;  /* 0x0000002015217890 */ /* 0x000fe4000fffe0ff */
[----:B------:R-:W-:Y:S02]  /*4710*/  UIADD3 UR25, UPT, UPT, UR21, 0x28, URZ ;  /* 0x0000002815197890 */ /* 0x000fe4000fffe0ff */
[----:B------:R-:W-:-:S02]  /*4720*/  UIADD3 UR17, UPT, UPT, UR21, 0x30, URZ ;  /* 0x0000003015117890 */ /* 0x000fc4000fffe0ff */
[----:B------:R-:W-:Y:S02]  /*4730*/  UPRMT UR39, UR47, 0x654, UR39 ;  /* 0x000006542f277896 */ /* 0x000fe40008000027 */
[----:B------:R-:W-:Y:S02]  /*4740*/  USHF.R.U32.HI UR41, URZ, UR49, UR6 ;  /* 0x00000031ff297299 */ /* 0x000fe40008011606 */
[----:B--2---:R-:W-:Y:S02]  /*4750*/  USHF.R.U32.HI UR40, URZ, UR44, UR40 ;  /* 0x0000002cff287299 */ /* 0x004fe40008011628 */
[----:B------:R-:W-:Y:S02]  /*4760*/  UISETP.NE.AND UP0, UPT, UR50, 0x1, UPT ;  /* 0x000000013200788c */ /* 0x000fe4000bf05270 */
[----:B---3--:R-:W-:-:S11]  /*4770*/  UISETP.NE.AND UP3, UPT, UR4, 0x1, UPT ;  /* 0x000000010400788c */ /* 0x008fd6000bf65270 */
.L_x_94:
[C---:B------:R-:W-:Y:S02]  /*4780*/  LEA R8, R10.reuse, UR21, 0x3 ;  /* 0x000000150a087c11 */ /* 0x040fe4000f8e18ff */
[----:B------:R-:W-:Y:S02]  /*4790*/  SHF.L.U32 R5, R9, 0x1f, RZ ;  /* 0x0000001f09057819 */ /* 0x000fe400000006ff */
[----:B------:R-:W-:Y:S02]  /*47a0*/  LEA R6, R10, UR21, 0x4 ;  /* 0x000000150a067c11 */ /* 0x000fe4000f8e20ff */
[----:B--2---:R-:W2:Y:S02]  /*47b0*/  SYNCS.PHASECHK.TRANS64.TRYWAIT P0, [R8+URZ+0x70], R5 ;  /* 0x00007005080075a7 */ /* 0x004ea400080011ff */
[----:B--2---:R-:W-:Y:S05]  /*47c0*/  @!P0 BRA `(.L_x_84) ;  /* 0x0000007800e48947 */ /* 0x004fea0003800000 */
.L_x_169:
[----:B--2---:R-:W2:Y:S01]  /*47d0*/  LDS.128 R4, [R6+0xe0] ;  /* 0x0000e00006047984 */ /* 0x004ea20000000c00 */
[----:B------:R-:W-:Y:S01]  /*47e0*/  UISETP.GE.AND UP0, UPT, UR42, 0x1, UPT ;  /* 0x000000012a00788c */ /* 0x000fe2000bf06270 */
[----:B------:R-:W-:Y:S01]  /*47f0*/  @!PT LDS RZ, [RZ] ;  /* 0x00000000fffff984 */ /* 0x000fe20000000800 */
[----:B------:R-:W-:Y:S01]  /*4800*/  @!PT LDS RZ, [RZ] ;  /* 0x00000000fffff984 */ /* 0x000fe20000000800 */
[----:B------:R-:W-:Y:S01]  /*4810*/  @!PT LDS RZ, [RZ] ;  /* 0x00000000fffff984 */ /* 0x000fe20000000800 */
[----:B------:R-:W-:Y:S01]  /*4820*/  @!PT LDS RZ, [RZ] ;  /* 0x00000000fffff984 */ /* 0x000fe20000000800 */
[----:B------:R3:W-:Y:S06]  /*4830*/  MEMBAR.ALL.CTA ;  /* 0x0000000000007992 */ /* 0x0007ec0000008000 */
[----:B---3--:R-:W3:Y:S01]  /*4840*/  FENCE.VIEW.ASYNC.S ;  /* 0x00000000000073c6 */ /* 0x008ee20000000000 */
[----:B--2---:R-:W-:Y:S11]  /*4850*/  LOP3.LUT P0, RZ, R6, 0x1, RZ, 0xc0, !PT ;  /* 0x0000000106ff7812 */ /* 0x004ff6000780c0ff */
[----:B------:R-:W-:Y:S02]  /*4860*/  @!UPT UIADD3 URZ, UPT, UPT, URZ, URZ, URZ ;  /* 0x000000fffffff290 */ /* 0x000fe4000fffe0ff */
[----:B---3--:R-:W-:Y:S01]  /*4870*/  VOTEU.ANY UP2, P0 ;  /* 0x0000000000ff7886 */ /* 0x008fe20000040100 */
[----:B------:R-:W-:Y:S11]  /*4880*/  PLOP3.LUT P0, PT, PT, PT, UP2, 0x80, 0x8 ;  /* 0x000000000008781c */ /* 0x000ff60003f0f028 */
[----:B------:R-:W-:Y:S02]  /*4890*/  @!UPT UIADD3 URZ, UPT, UPT, URZ, URZ, URZ ;  /* 0x000000fffffff290 */ /* 0x000fe4000fffe0ff */
[----:B------:R-:W-:Y:S02]  /*48a0*/  @P0 SHF.R.U32.HI R0, RZ, 0x10, R5 ;  /* 0x00000010ff000819 */ /* 0x000fe40000011605 */
[----:B------:R-:W-:Y:S02]  /*48b0*/  @P0 MOV R2, R4 ;  /* 0x0000000400020202 */ /* 0x000fe40000000f00 */
[----:B------:R-:W-:Y:S01]  /*48c0*/  @P0 R2UR UR4, R0 ;  /* 0x00000000000402ca */ /* 0x000fe200000e0000 */
[----:B------:R-:W-:Y:S01]  /*48d0*/  VIADD R0, R8, 0x80 ;  /* 0x0000008008007836 */ /* 0x000fe20000000000 */
[----:B------:R-:W-:Y:S02]  /*48e0*/  @P0 LOP3.LUT R4, R5, 0xffff, RZ, 0xc0, !PT ;  /* 0x0000ffff05040812 */ /* 0x000fe400078ec0ff */
[----:B------:R-:W-:Y:S02]  /*48f0*/  @P0 R2UR UR6, R2 ;  /* 0x00000000020602ca */ /* 0x000fe400000e0000 */
[----:B------:R-:W-:Y:S02]  /*4900*/  PRMT R0, RZ, 0x654, R0 ;  /* 0x00000654ff007816 */ /* 0x000fe40000000000 */
[----:B------:R-:W-:Y:S02]  /*4910*/  @P0 R2UR UR5, R4 ;  /* 0x00000000040502ca */ /* 0x000fe400000e0000 */
[----:B------:R2:W-:Y:S03]  /*4920*/  SYNCS.ARRIVE.TRANS64.RED.A1T0 RZ, [R0+URZ], RZ ;  /* 0x000000ff00ff79a7 */ /* 0x0005e600081004ff */
[----:B------:R-:W-:Y:S04]  /*4930*/  @UP2 UMOV UR29, UR4 ;  /* 0x00000004001d2c82 */ /* 0x000fe80008000000 */
[----:B------:R-:W-:Y:S04]  /*4940*/  @UP2 UMOV UR14, UR6 ;  /* 0x00000006000e2c82 */ /* 0x000fe80008000000 */
[----:B------:R-:W-:Y:S01]  /*4950*/  @UP2 UMOV UR13, UR5 ;  /* 0x00000005000d2c82 */ /* 0x000fe20008000000 */
[----:B------:R-:W-:Y:S05]  /*4960*/  BRA.U !UP0, `(.L_x_85) ;  /* 0x0000000108c07547 */ /* 0x000fea000b800000 */
[----:B------:R-:W-:Y:S02]  /*4970*/  UIMAD.WIDE.U32 UR18, UR13, UR51, URZ ;  /* 0x000000330d1272a5 */ /* 0x000fe4000f8e00ff */
[----:B------:R-:W-:Y:S02]  /*4980*/  UP2UR UR16, UPR, URZ, 0x4 ;  /* 0x00000004ff107883 */ /* 0x000fe40008000000 */
[----:B------:R-:W-:Y:S02]  /*4990*/  UISETP.NE.AND UP2, UPT, UR50, 0x1, UPT ;  /* 0x000000013200788c */ /* 0x000fe4000bf45270 */
[----:B------:R-:W-:Y:S02]  /*49a0*/  UIMAD.WIDE.U32 UR26, UR14, UR48, URZ ;  /* 0x000000300e1a72a5 */ /* 0x000fe4000f8e00ff */
[----:B------:R-:W-:Y:S02]  /*49b0*/  USEL UR4, UR37, UR40, !UP2 ;  /* 0x0000002825047287 */ /* 0x000fe4000d000000 */
[----:B------:R-:W-:Y:S02]  /*49c0*/  UISETP.NE.AND UP0, UPT, UR15, 0x1, UPT ;  /* 0x000000010f00788c */ /* 0x000fe4000bf05270 */
[----:B------:R-:W-:Y:S02]  /*49d0*/  UP2UR UR20, UPR, URZ, 0x2 ;  /* 0x00000002ff147883 */ /* 0x000fe40008000000 */
[----:B------:R-:W-:Y:S02]  /*49e0*/  UISETP.NE.AND UP1, UPT, UR42, 0x1, UPT ;  /* 0x000000012a00788c */ /* 0x000fe4000bf25270 */
[----:B-1----:R-:W-:Y:S02]  /*49f0*/  UIMAD.WIDE.U32 UR8, UR4, UR22, URZ ;  /* 0x00000016040872a5 */ /* 0x002fe4000f8e00ff */
[----:B------:R-:W-:Y:S01]  /*4a00*/  USEL UR7, UR38, UR41, !UP0 ;  /* 0x0000002926077287 */ /* 0x000fe2000c000000 */
[----:B------:R-:W-:Y:S02]  /*4a10*/  UMOV UR5, UR19 ;  /* 0x0000001300057c82 */ /* 0x000fe40008000000 */
[----:B------:R-:W-:Y:S02]  /*4a20*/  USHF.R.U32.HI UR6, URZ, UR44, UR5 ;  /* 0x0000002cff067299 */ /* 0x000fe40008011605 */
[----:B------:R-:W-:Y:S02]  /*4a30*/  UIMAD.WIDE.U32 UR10, UR7, UR22, URZ ;  /* 0x00000016070a72a5 */ /* 0x000fe4000f8e00ff */
[----:B------:R-:W-:Y:S02]  /*4a40*/  USEL UR6, UR13, UR6, !UP2 ;  /* 0x000000060d067287 */ /* 0x000fe4000d000000 */
[----:B------:R-:W-:Y:S01]  /*4a50*/  UISETP.NE.AND UP2, UPT, UR16, URZ, UPT ;  /* 0x000000ff1000728c */ /* 0x000fe2000bf45270 */
[----:B------:R-:W-:Y:S02]  /*4a60*/  UMOV UR5, UR27 ;  /* 0x0000001b00057c82 */ /* 0x000fe40008000000 */
[----:B------:R-:W-:Y:S03]  /*4a70*/  USHF.R.U32.HI UR12, URZ, UR49, UR5 ;  /* 0x00000031ff0c7299 */ /* 0x000fe60008011605 */
[----:B------:R-:W-:Y:S02]  /*4a80*/  UMOV UR5, UR9 ;  /* 0x0000000900057c82 */ /* 0x000fe40008000000 */
[----:B------:R-:W-:Y:S03]  /*4a90*/  @UP1 USHF.R.U32.HI UR4, URZ, UR23, UR5 ;  /* 0x00000017ff041299 */ /* 0x000fe60008011605 */
[----:B------:R-:W-:Y:S01]  /*4aa0*/  UMOV UR5, UR11 ;  /* 0x0000000b00057c82 */ /* 0x000fe20008000000 */
[----:B------:R-:W-:Y:S02]  /*4ab0*/  UIMAD UR4, UR42, UR4, URZ ;  /* 0x000000042a0472a4 */ /* 0x000fe4000f8e02ff */
[----:B------:R-:W-:Y:S02]  /*4ac0*/  @UP1 USHF.R.U32.HI UR7, URZ, UR23, UR5 ;  /* 0x00000017ff071299 */ /* 0x000fe40008011605 */
[----:B------:R-:W-:Y:S02]  /*4ad0*/  USEL UR5, UR14, UR12, !UP0 ;  /* 0x0000000c0e057287 */ /* 0x000fe4000c000000 */
[----:B------:R-:W-:Y:S02]  /*4ae0*/  UIMAD.WIDE.U32 UR10, UR6, UR22, URZ ;  /* 0x00000016060a72a5 */ /* 0x000fe4000f8e00ff */
[----:B------:R-:W-:Y:S02]  /*4af0*/  UIMAD UR8, UR42, UR7, URZ ;  /* 0x000000072a0872a4 */ /* 0x000fe4000f8e02ff */
[----:B------:R-:W-:Y:S03]  /*4b00*/  UISETP.GE.AND UP0, UPT, UR6, UR4, UPT ;  /* 0x000000040600728c */ /* 0x000fe6000bf06270 */
[----:B------:R-:W-:Y:S01]  /*4b10*/  UMOV UR4, UR11 ;  /* 0x0000000b00047c82 */ /* 0x000fe20008000000 */
[----:B------:R-:W-:Y:S02]  /*4b20*/  UISETP.GE.OR UP0, UPT, UR5, UR8, UP0 ;  /* 0x000000080500728c */ /* 0x000fe40008706670 */
[----:B------:R-:W-:Y:S02]  /*4b30*/  USHF.R.U32.HI UR4, URZ, UR23, UR4 ;  /* 0x00000017ff047299 */ /* 0x000fe40008011604 */
[----:B------:R-:W-:Y:S02]  /*4b40*/  UIMAD.WIDE.U32 UR8, UR5, UR22, URZ ;  /* 0x00000016050872a5 */ /* 0x000fe4000f8e00ff */
[----:B------:R-:W-:Y:S04]  /*4b50*/  USEL UR10, UR6, UR4, !UP1 ;  /* 0x00000004060a7287 */ /* 0x000fe8000c800000 */
[----:B------:R-:W-:Y:S01]  /*4b60*/  UIADD3 UR11, UPT, UPT, -UR10, URZ, URZ ;  /* 0x000000ff0a0b7290 */ /* 0x000fe2000fffe1ff */
[----:B------:R-:W-:Y:S02]  /*4b70*/  @!UP0 UMOV UR4, UR9 ;  /* 0x0000000900048c82 */ /* 0x000fe40008000000 */
[----:B------:R-:W-:Y:S02]  /*4b80*/  @!UP0 USHF.R.U32.HI UR4, URZ, UR23, UR4 ;  /* 0x00000017ff048299 */ /* 0x000fe40008011604 */
[----:B------:R-:W-:Y:S02]  /*4b90*/  UIMAD UR8, UR42, UR11, UR6 ;  /* 0x0000000b2a0872a4 */ /* 0x000fe4000f8e0206 */
[----:B------:R-:W-:Y:S02]  /*4ba0*/  @!UP0 USEL UR4, UR5, UR4, !UP1 ;  /* 0x0000000405048287 */ /* 0x000fe4000c800000 */
[----:B------:R-:W-:Y:S02]  /*4bb0*/  UISETP.NE.AND UP1, UPT, UR20, URZ, UPT ;  /* 0x000000ff1400728c */ /* 0x000fe4000bf25270 */
[----:B------:R-:W-:Y:S02]  /*4bc0*/  @!UP0 UIMAD UR8, UR7, UR8, UR4 ;  /* 0x00000008070882a4 */ /* 0x000fe4000f8e0204 */
[----:B------:R-:W-:Y:S02]  /*4bd0*/  @!UP0 UIADD3 UR9, UPT, UPT, UR10, -UR4, URZ ;  /* 0x800000040a098290 */ /* 0x000fe4000fffe0ff */
[----:B------:R-:W-:Y:S02]  /*4be0*/  UIADD3 UR4, UPT, UPT, -UR5, URZ, URZ ;  /* 0x000000ff05047290 */ /* 0x000fe4000fffe1ff */
[----:B------:R-:W-:Y:S02]  /*4bf0*/  UIADD3 UR7, UPT, UPT, -UR6, URZ, URZ ;  /* 0x000000ff06077290 */ /* 0x000fe4000fffe1ff */
[----:B------:R-:W-:Y:S02]  /*4c00*/  @!UP0 UIMAD UR6, UR9, UR42, UR5 ;  /* 0x0000002a090682a4 */ /* 0x000fe4000f8e0205 */
[----:B------:R-:W-:Y:S02]  /*4c10*/  UIMAD UR14, UR15, UR4, UR14 ;  /* 0x000000040f0e72a4 */ /* 0x000fe4000f8e020e */
[----:B------:R-:W-:Y:S01]  /*4c20*/  UIMAD UR13, UR50, UR7, UR13 ;  /* 0x00000007320d72a4 */ /* 0x000fe2000f8e020d */
[----:B------:R-:W-:Y:S02]  /*4c30*/  @!UP0 UMOV UR5, UR8 ;  /* 0x0000000800058c82 */ /* 0x000fe40008000000 */
[----:B------:R-:W-:Y:S02]  /*4c40*/  UIMAD UR14, UR5, UR15, UR14 ;  /* 0x0000000f050e72a4 */ /* 0x000fe4000f8e020e */
[----:B------:R-:W-:Y:S11]  /*4c50*/  UIMAD UR13, UR6, UR50, UR13 ;  /* 0x00000032060d72a4 */ /* 0x000ff6000f8e020d */
[----:B------:R-:W-:Y:S01]  /*4c60*/  @!UPT UIADD3 URZ, UPT, UPT, URZ, URZ, URZ ;  /* 0x000000fffffff290 */ /* 0x000fe2000fffe0ff */
.L_x_85:
[----:B------:R-:W3:Y:S01]  /*4c70*/  @!UP3 LDCU.128 UR8, c[0x0][0xb10] ;  /* 0x00016200ff08b7ac */ /* 0x000ee20008000c00 */
[----:B------:R-:W-:Y:S02]  /*4c80*/  ISETP.NE.U32.AND P0, PT, RZ, UR30, PT ;  /* 0x0000001eff007c0c */ /* 0x000fe4000bf05070 */
[----:B------:R-:W-:Y:S02]  /*4c90*/  SHF.L.U32 R4, R11, 0x1f, RZ ;  /* 0x0000001f0b047819 */ /* 0x000fe400000006ff */
[----:B------:R-:W-:Y:S01]  /*4ca0*/  ISETP.NE.AND.EX P0, PT, RZ, UR31, PT, P0 ;  /* 0x0000001fff007c0c */ /* 0x000fe2000bf05300 */
[----:B------:R-:W4:Y:S01]  /*4cb0*/  @!UP3 LDCU UR5, c[0x0][0xb0c] ;  /* 0x00016180ff05b7ac */ /* 0x000f220008000800 */
[----:B------:R-:W-:Y:S02]  /*4cc0*/  USHF.L.U32 UR35, UR28, 0x7, URZ ;  /* 0x000000071c237899 */ /* 0x000fe400080006ff */
[----:B------:R-:W-:Y:S02]  /*4cd0*/  USHF.L.U32 UR34, UR24, 0x8, URZ ;  /* 0x0000000818227899 */ /* 0x000fe400080006ff */
[----:B---3--:R-:W-:Y:S07]  /*4ce0*/  UIMAD.WIDE.U32 UR6, UR14, UR8, URZ ;  /* 0x000000080e0672a5 */ /* 0x008fee000f8e00ff */
[----:B------:R-:W-:Y:S01]  /*4cf0*/  @!UP3 UMOV UR4, UR7 ;  /* 0x000000070004bc82 */ /* 0x000fe20008000000 */
[----:B----4-:R-:W-:Y:S02]  /*4d00*/  @!UP3 UISETP.NE.AND UP0, UPT, UR5, 0x1, UPT ;  /* 0x000000010500b88c */ /* 0x010fe4000bf05270 */
[----:B------:R-:W-:Y:S02]  /*4d10*/  @!UP3 USHF.R.U32.HI UR4, URZ, UR9, UR4 ;  /* 0x00000009ff04b299 */ /* 0x000fe40008011604 */
[----:B------:R-:W-:Y:S02]  /*4d20*/  UIMAD.WIDE.U32 UR6, UR13, UR11, URZ ;  /* 0x0000000b0d0672a5 */ /* 0x000fe4000f8e00ff */
[----:B------:R-:W-:Y:S02]  /*4d30*/  @!UP3 USEL UR8, UR14, UR4, !UP0 ;  /* 0x000000040e08b287 */ /* 0x000fe4000c000000 */
[----:B------:R-:W-:Y:S03]  /*4d40*/  @!UP3 UISETP.NE.AND UP0, UPT, UR10, 0x1, UPT ;  /* 0x000000010a00b88c */ /* 0x000fe6000bf05270 */
[----:B------:R-:W-:Y:S02]  /*4d50*/  @!UP3 UMOV UR6, UR7 ;  /* 0x000000070006bc82 */ /* 0x000fe40008000000 */
[----:B------:R-:W3:Y:S02]  /*4d60*/  @!UP3 LDCU UR4, c[0x0][0xb20] ;  /* 0x00016400ff04b7ac */ /* 0x000ee40008000800 */
[----:B---3--:R-:W-:Y:S04]  /*4d70*/  @!UP3 USHF.R.U32.HI UR6, URZ, UR4, UR6 ;  /* 0x00000004ff06b299 */ /* 0x008fe80008011606 */
[----:B------:R-:W-:Y:S04]  /*4d80*/  @!UP3 USEL UR6, UR13, UR6, !UP0 ;  /* 0x000000060d06b287 */ /* 0x000fe8000c000000 */
[----:B------:R-:W-:Y:S02]  /*4d90*/  @!UP3 UIADD3 UR4, UPT, UPT, -UR8, UR6, URZ ;  /* 0x000000060804b290 */ /* 0x000fe4000fffe1ff */
[----:B------:R-:W-:Y:S02]  /*4da0*/  @!UP3 UIADD3 UR6, UPT, UPT, UR8, -UR6, URZ ;  /* 0x800000060806b290 */ /* 0x000fe4000fffe0ff */
[----:B------:R-:W-:Y:S02]  /*4db0*/  @!UP3 UIMAD UR14, UR4, UR5, UR14 ;  /* 0x00000005040eb2a4 */ /* 0x000fe4000f8e020e */
[----:B------:R-:W-:Y:S01]  /*4dc0*/  @!UP3 UIMAD UR13, UR6, UR10, UR13 ;  /* 0x0000000a060db2a4 */ /* 0x000fe2000f8e020d */
[----:B------:R-:W-:Y:S11]  /*4dd0*/  BRA.U UP4, `(.L_x_86) ;  /* 0x0000000104107547 */ /* 0x000ff6000b800000 */
[----:B--2---:R-:W-:Y:S04]  /*4de0*/  MOV R0, UR43 ;  /* 0x0000002b00007c02 */ /* 0x004fe80008000f00 */
[----:B------:R-:W-:Y:S04]  /*4df0*/  SHF.L.U32 R5, R0, 0x1f, RZ ;  /* 0x0000001f00057819 */ /* 0x000fe800000006ff */
[----:B------:R-:W2:Y:S02]  /*4e00*/  SYNCS.PHASECHK.TRANS64.TRYWAIT P1, [UR21+0x68], R5 ;  /* 0x00006805ff0075a7 */ /* 0x000ea40008021115 */
[----:B--2---:R-:W-:Y:S05]  /*4e10*/  @!P1 BRA `(.L_x_87) ;  /* 0x0000007400649947 */ /* 0x004fea0003800000 */
.L_x_86:
[----:B------:R-:W-:Y:S05]  /*4e20*/  BRA.U !UP6, `(.L_x_88) ;  /* 0x000000010e387547 */ /* 0x000fea000b800000 */
[----:B------:R-:W-:Y:S01]  /*4e30*/  UPLOP3.LUT UP1, UPT, UPT, UPT, UP5, 0x80, 0x8 ;  /* 0x000000000008789c */ /* 0x000fe20003f2f050 */
[----:B--2---:R-:W-:Y:S01]  /*4e40*/  HFMA2 R0, -RZ, RZ, 0, 5.9604644775390625e-08 ;  /* 0x00000001ff007431 */ /* 0x004fe200000001ff */
[----:B------:R-:W2:Y:S01]  /*4e50*/  LDCU.64 UR8, c[0x0][0x358] ;  /* 0x00006b00ff0877ac */ /* 0x000ea20008000a00 */
[----:B------:R-:W-:Y:S03]  /*4e60*/  IMAD.MOV.U32 R146, RZ, RZ, 0x1 ;  /* 0x00000001ff927424 */ /* 0x000fe600078e00ff */
[----:B------:R-:W-:Y:S05]  /*4e70*/  PLOP3.LUT P1, PT, PT, PT, UP1, 0x80, 0x8 ;  /* 0x000000000008781c */ /* 0x000fea0003f2f018 */
[----:B------:R-:W3:Y:S01]  /*4e80*/  @UP1 LDCU.64 UR4, c[0x0][0x888] ;  /* 0x00011100ff0417ac */ /* 0x000ee20008000a00 */
[----:B------:R-:W-:Y:S07]  /*4e90*/  @UP1 UIMAD UR6, UR36, UR30, URZ ;  /* 0x0000001e240612a4 */ /* 0x000fee000f8e02ff */
[----:B------:R-:W-:Y:S01]  /*4ea0*/  @!P1 PRMT R146, R0, 0x7610, R146 ;  /* 0x0000761000929816 */ /* 0x000fe20000000092 */
[----:B---3--:R-:W-:Y:S06]  /*4eb0*/  @UP1 UIMAD.WIDE UR4, UR6, 0x4, UR4 ;  /* 0x00000004060418a5 */ /* 0x008fec000f8e0204 */
[----:B------:R-:W-:Y:S01]  /*4ec0*/  IMAD.U32 R6, RZ, RZ, UR4 ;  /* 0x00000004ff067e24 */ /* 0x000fe2000f8e00ff */
[----:B------:R-:W-:Y:S04]  /*4ed0*/  MOV R7, UR5 ;  /* 0x0000000500077c02 */ /* 0x000fe80008000f00 */
[----:B------:R-:W3:Y:S01]  /*4ee0*/  @!UP1 LDCU UR4, c[0x0][0x880] ;  /* 0x00011000ff0497ac */ /* 0x000ee20008000800 */
[----:B--2--5:R4:W5:Y:S02]  /*4ef0*/  @P1 LDG.E R73, desc[UR8][R6.64] ;  /* 0x0000000806491981 */ /* 0x024964000c1e1900 */
[----:B---34-:R-:W-:Y:S07]  /*4f00*/  @!P1 IMAD.U32 R73, RZ, RZ, UR4 ;  /* 0x00000004ff499e24 */ /* 0x018fee000f8e00ff */
.L_x_88:
[----:B-----5:R-:W-:Y:S01]  /*4f10*/  @!P0 FSETP.EQ.AND P2, PT, R73, RZ, PT ;  /* 0x000000ff4900820b */ /* 0x020fe20003f42000 */
[----:B------:R-:W-:Y:S01]  /*4f20*/  @!UPT UIADD3 URZ, UPT, UPT, URZ, URZ, URZ ;  /* 0x000000fffffff290 */ /* 0x000fe2000fffe0ff */
[----:B------:R-:W-:Y:S11]  /*4f30*/  @!P0 BRA `(.L_x_89) ;  /* 0x0000000000148947 */ /* 0x000ff60003800000 */
[----:B------:R-:W-:Y:S02]  /*4f40*/  LOP3.LUT P0, RZ, R146, 0xff, RZ, 0xc0, !PT ;  /* 0x000000ff92ff7812 */ /* 0x000fe4000780c0ff */
[----:B------:R-:W-:Y:S04]  /*4f50*/  PLOP3.LUT P2, PT, PT, PT, UP1, 0x80, 0x8 ;  /* 0x000000000008781c */ /* 0x000fe80003f4f018 */
[----:B------:R-:W-:Y:S07]  /*4f60*/  PLOP3.LUT P2, PT, P2, PT, PT, 0x8, 0x80 ;  /* 0x000000000080781c */ /* 0x000fee000174e170 */
[----:B------:R-:W-:Y:S11]  /*4f70*/  @P0 FSETP.EQ.AND P2, PT, R73, RZ, PT ;  /* 0x000000ff4900020b */ /* 0x000ff60003f42000 */
[----:B------:R-:W-:Y:S02]  /*4f80*/  @!UPT UIADD3 URZ, UPT, UPT, URZ, URZ, URZ ;  /* 0x000000fffffff290 */ /* 0x000fe4000fffe0ff */
.L_x_89:
[----:B------:R-:W3:Y:S01]  /*4f90*/  SYNCS.PHASECHK.TRANS64.TRYWAIT P0, [UR21+0x40], R4 ;  /* 0x00004004ff0075a7 */ /* 0x000ee20008001115 */
[----:B------:R-:W-:Y:S04]  /*4fa0*/  ELECT P1, URZ, PT ;  /* 0x0000000000ff782f */ /* 0x000fe80003820000 */
[----:B------:R-:W-:Y:S01]  /*4fb0*/  PLOP3.LUT P1, PT, P2, P1, PT, 0xf2, 0x2f ;  /* 0x00000000002f781c */ /* 0x000fe20001723e72 */
[----:B------:R-:W-:Y:S01]  /*4fc0*/  @!UPT UIADD3 URZ, UPT, UPT, URZ, URZ, URZ ;  /* 0x000000fffffff290 */ /* 0x000fe2000fffe0ff */
[----:B---3--:R-:W-:Y:S11]  /*4fd0*/  @!P0 BRA `(.L_x_90) ;  /* 0x00000074000c8947 */ /* 0x008ff60003800000 */
.L_x_172:
[----:B------:R-:W-:Y:S01]  /*4fe0*/  @!P1 IADD3 R2, P0, PT, R12, 0x580, RZ ;  /* 0x000005800c029810 */ /* 0x000fe20007f1e0ff */
[----:B------:R-:W-:Y:S01]  /*4ff0*/  VOTEU.ALL UP0, P1 ;  /* 0x0000000000ff7886 */ /* 0x000fe20000800000 */
[----:B------:R-:W-:Y:S01]  /*5000*/  UMOV UR6, 0x0 ;  /* 0x0000000000067882 */ /* 0x000fe20000000000 */
[----:B------:R-:W-:Y:S01]  /*5010*/  UMOV UR7, 0x10000000 ;  /* 0x1000000000077882 */ /* 0x000fe20000000000 */
[----:B------:R-:W-:Y:S01]  /*5020*/  @!P1 R2UR UR5, R2 ;  /* 0x00000000020592ca */ /* 0x000fe200000e0000 */
[----:B--2---:R-:W-:Y:S01]  /*5030*/  @!P1 IMAD.X R0, RZ, RZ, R13, P0 ;  /* 0x000000ffff009224 */ /* 0x004fe200000e060d */
[----:B------:R-:W-:Y:S01]  /*5040*/  @!UP0 UIADD3 UR32, UPT, UPT, UR21, 0x400, URZ ;  /* 0x0000040015208890 */ /* 0x000fe2000fffe0ff */
[----:B------:R-:W-:Y:S03]  /*5050*/  VOTEU.ALL UP0, P1 ;  /* 0x0000000000ff7886 */ /* 0x000fe60000800000 */
[----:B------:R-:W-:Y:S01]  /*5060*/  @!P1 R2UR UR4, R0 ;  /* 0x00000000000492ca */ /* 0x000fe200000e0000 */
[----:B------:R-:W-:Y:S06]  /*5070*/  @!P1 IMAD.MOV.U32 R0, RZ, RZ, 0x4000 ;  /* 0x00004000ff009424 */ /* 0x000fec00078e00ff */
[----:B------:R-:W-:Y:S06]  /*5080*/  IMAD.U32 R6, RZ, RZ, UR5 ;  /* 0x00000005ff067e24 */ /* 0x000fec000f8e00ff */
[----:B------:R-:W-:Y:S01]  /*5090*/  IMAD.U32 R7, RZ, RZ, UR4 ;  /* 0x00000004ff077e24 */ /* 0x000fe2000f8e00ff */
[----:B------:R-:W-:Y:S04]  /*50a0*/  @!P1 R2UR UR4, R6 ;  /* 0x00000000060492ca */ /* 0x000fe800000e0000 */
[----:B------:R-:W-:Y:S11]  /*50b0*/  @!P1 R2UR UR5, R7 ;  /* 0x00000000070592ca */ /* 0x000ff600000e0000 */
[----:B------:R-:W-:Y:S02]  /*50c0*/  @!UPT UIADD3 URZ, UPT, UPT, URZ, URZ, URZ ;  /* 0x000000fffffff290 */ /* 0x000fe4000fffe0ff */
[----:B------:R2:W-:Y:S01]  /*50d0*/  @!UP0 UTMALDG.3D [UR32], [UR4], desc[UR6] ;  /* 0x00000620040085b4 */ /* 0x0005e20008011000 */
[----:B------:R3:W-:Y:S01]  /*50e0*/  @!P1 SYNCS.ARRIVE.TRANS64.RED.A0TR RZ, [UR21+0x20], R0 ;  /* 0x00002000ffff99a7 */ /* 0x0007e20008300415 */
[----:B--2---:R-:W-:Y:S09]  /*50f0*/  UPRMT UR4, UR47, 0x654, UR33 ;  /* 0x000006542f047896 */ /* 0x004ff20008000021 */
[----:B------:R-:W-:Y:S01]  /*5100*/  SYNCS.ARRIVE.TRANS64.RED.A1T0 RZ, [UR4], RZ ;  /* 0x000000ffffff79a7 */ /* 0x000fe20008100404 */
[----:B------:R-:W2:Y:S02]  /*5110*/  SYNCS.PHASECHK.TRANS64.TRYWAIT P0, [UR21+0x48], R4 ;  /* 0x00004804ff0075a7 */ /* 0x000ea40008001115 */
[----:B--23--:R-:W-:Y:S05]  /*5120*/  @!P0 BRA `(.L_x_91) ;  /* 0x0000007000d08947 */ /* 0x00cfea0003800000 */
.L_x_174:
[----:B------:R-:W-:Y:S01]  /*5130*/  @!P1 IADD3 R2, P0, PT, R12, 0x580, RZ ;  /* 0x000005800c029810 */ /* 0x000fe20007f1e0ff */
[----:B------:R-:W-:Y:S01]  /*5140*/  VOTEU.ALL UP0, P1 ;  /* 0x0000000000ff7886 */ /* 0x000fe20000800000 */
[----:B------:R-:W-:Y:S01]  /*5150*/  UMOV UR6, 0x0 ;  /* 0x0000000000067882 */ /* 0x000fe20000000000 */
[----:B------:R-:W-:Y:S01]  /*5160*/  UMOV UR7, 0x10000000 ;  /* 0x1000000000077882 */ /* 0x000fe20000000000 */
[----:B------:R-:W-:Y:S01]  /*5170*/  @!P1 R2UR UR5, R2 ;  /* 0x00000000020592ca */ /* 0x000fe200000e0000 */
[----:B------:R-:W-:Y:S01]  /*5180*/  @!P1 IMAD.X R0, RZ, RZ, R13, P0 ;  /* 0x000000ffff009224 */ /* 0x000fe200000e060d */
[----:B------:R-:W-:Y:S02]  /*5190*/  @!UP0 UIADD3 UR26, UPT, UPT, UR34, 0x40, URZ ;  /* 0x00000040221a8890 */ /* 0x000fe4000fffe0ff */
[----:B------:R-:W-:Y:S02]  /*51a0*/  @!UP0 UIADD3 UR24, UPT, UPT, UR21, 0x4400, URZ ;  /* 0x0000440015188890 */ /* 0x000fe4000fffe0ff */
[----:B------:R-:W-:Y:S01]  /*51b0*/  @!P1 R2UR UR4, R0 ;  /* 0x00000000000492ca */ /* 0x000fe200000e0000 */
[----:B------:R-:W-:Y:S01]  /*51c0*/  VOTEU.ALL UP0, P1 ;  /* 0x0000000000ff7886 */ /* 0x000fe20000800000 */
[----:B------:R-:W-:Y:S01]  /*51d0*/  UMOV UR27, UR35 ;  /* 0x00000023001b7c82 */ /* 0x000fe20008000000 */
[----:B------:R-:W-:Y:S01]  /*51e0*/  UMOV UR28, UR36 ;  /* 0x00000024001c7c82 */ /* 0x000fe20008000000 */
[----:B------:R-:W-:Y:S03]  /*51f0*/  @!P1 IMAD.MOV.U32 R0, RZ, RZ, 0x4000 ;  /* 0x00004000ff009424 */ /* 0x000fe600078e00ff */
[----:B------:R-:W-:Y:S06]  /*5200*/  IMAD.U32 R6, RZ, RZ, UR5 ;  /* 0x00000005ff067e24 */ /* 0x000fec000f8e00ff */
[----:B------:R-:W-:Y:S01]  /*5210*/  IMAD.U32 R7, RZ, RZ, UR4 ;  /* 0x00000004ff077e24 */ /* 0x000fe2000f8e00ff */
[----:B------:R-:W-:Y:S04]  /*5220*/  @!P1 R2UR UR4, R6 ;  /* 0x00000000060492ca */ /* 0x000fe800000e0000 */
[----:B------:R-:W-:Y:S11]  /*5230*/  @!P1 R2UR UR5, R7 ;  /* 0x00000000070592ca */ /* 0x000ff600000e0000 */
[----:B------:R-:W-:Y:S02]  /*5240*/  @!UPT UIADD3 URZ, UPT, UPT, URZ, URZ, URZ ;  /* 0x000000fffffff290 */ /* 0x000fe4000fffe0ff */
[----:B------:R3:W-:Y:S01]  /*5250*/  @!UP0 UTMALDG.3D [UR24], [UR4], desc[UR6] ;  /* 0x00000618040085b4 */ /* 0x0007e20008011000 */
[----:B------:R4:W-:Y:S01]  /*5260*/  @!P1 SYNCS.ARRIVE.TRANS64.RED.A0TR RZ, [UR21+0x28], R0 ;  /* 0x00002800ffff99a7 */ /* 0x0009e20008300415 */
[----:B---3--:R-:W-:Y:S09]  /*5270*/  UPRMT UR4, UR47, 0x654, UR25 ;  /* 0x000006542f047896 */ /* 0x008ff20008000019 */
[----:B------:R-:W-:Y:S01]  /*5280*/  SYNCS.ARRIVE.TRANS64.RED.A1T0 RZ, [UR4], RZ ;  /* 0x000000ffffff79a7 */ /* 0x000fe20008100404 */
[----:B------:R-:W3:Y:S02]  /*5290*/  SYNCS.PHASECHK.TRANS64.TRYWAIT P0, [UR21+0x50], R4 ;  /* 0x00005004ff0075a7 */ /* 0x000ee40008001115 */
[----:B---34-:R-:W-:Y:S05]  /*52a0*/  @!P0 BRA `(.L_x_92) ;  /* 0x0000007000888947 */ /* 0x018fea0003800000 */
.L_x_176:
[----:B------:R-:W-:Y:S01]  /*52b0*/  @!P1 IADD3 R2, P0, PT, R12, 0x580, RZ ;  /* 0x000005800c029810 */ /* 0x000fe20007f1e0ff */
[----:B------:R-:W-:Y:S01]  /*52c0*/  VOTEU.ALL UP0, P1 ;  /* 0x0000000000ff7886 */ /* 0x000fe20000800000 */
[----:B------:R-:W-:Y:S01]  /*52d0*/  UMOV UR6, 0x0 ;  /* 0x0000000000067882 */ /* 0x000fe20000000000 */
[----:B------:R-:W-:Y:S01]  /*52e0*/  UMOV UR7, 0x10000000 ;  /* 0x1000000000077882 */ /* 0x000fe20000000000 */
[----:B------:R-:W-:Y:S01]  /*52f0*/  @!P1 R2UR UR5, R2 ;  /* 0x00000000020592ca */ /* 0x000fe200000e0000 */
[----:B------:R-:W-:Y:S01]  /*5300*/  @!P1 IMAD.X R0, RZ, RZ, R13, P0 ;  /* 0x000000ffff009224 */ /* 0x000fe200000e060d */
[----:B------:R-:W-:Y:S01]  /*5310*/  @!UP0 UIADD3 UR18, UPT, UPT, UR34, 0x80, URZ ;  /* 0x0000008022128890 */ /* 0x000fe2000fffe0ff */
[----:B------:R-:W-:Y:S01]  /*5320*/  VIADD R10, R10, 0x1 ;  /* 0x000000010a0a7836 */ /* 0x000fe20000000000 */
        /* <DEDUP_REMOVED lines=17> */
.L_x_178:
[----:B------:R-:W-:Y:S01]  /*5440*/  @!P1 IADD3 R2, P0, PT, R12, 0x580, RZ ;  /* 0x000005800c029810 */ /* 0x000fe20007f1e0ff */
[----:B------:R-:W-:Y:S01]  /*5450*/  VOTEU.ALL UP0, P1 ;  /* 0x0000000000ff7886 */ /* 0x000fe20000800000 */
[----:B------:R-:W-:Y:S01]  /*5460*/  UMOV UR6, 0x0 ;  /* 0x0000000000067882 */ /* 0x000fe20000000000 */
[----:B------:R-:W-:Y:S01]  /*5470*/  UMOV UR7, 0x10000000 ;  /* 0x1000000000077882 */ /* 0x000fe20000000000 */
[----:B------:R-:W-:Y:S01]  /*5480*/  @!P1 R2UR UR5, R2 ;  /* 0x00000000020592ca */ /* 0x000fe200000e0000 */
[----:B------:R-:W-:Y:S01]  /*5490*/  @!P1 IMAD.X R0, RZ, RZ, R13, P0 ;  /* 0x000000ffff009224 */ /* 0x000fe200000e060d */
[----:B------:R-:W-:Y:S01]  /*54a0*/  @!UP0 UIADD3 UR10, UPT, UPT, UR34, 0xc0, URZ ;  /* 0x000000c0220a8890 */ /* 0x000fe2000fffe0ff */
[----:B------:R-:W-:Y:S01]  /*54b0*/  R2UR UR16, R148 ;  /* 0x00000000941072ca */ /* 0x000fe200000e0000 */
[----:B------:R-:W-:Y:S01]  /*54c0*/  @!UP0 UIADD3 UR8, UPT, UPT, UR21, 0xc400, URZ ;  /* 0x0000c40015088890 */ /* 0x000fe2000fffe0ff */
[----:B------:R-:W-:Y:S01]  /*54d0*/  ISETP.NE.AND P0, PT, R10, 0x2, PT ;  /* 0x000000020a00780c */ /* 0x000fe20003f05270 */
[----:B------:R-:W-:Y:S01]  /*54e0*/  @!UP0 UIADD3 UR9, UPT, UPT, UR21, 0x38, URZ ;  /* 0x0000003815098890 */ /* 0x000fe2000fffe0ff */
[----:B------:R-:W-:Y:S01]  /*54f0*/  @!P1 R2UR UR4, R0 ;  /* 0x00000000000492ca */ /* 0x000fe200000e0000 */
[----:B------:R-:W-:Y:S01]  /*5500*/  VOTEU.ALL UP0, P1 ;  /* 0x0000000000ff7886 */ /* 0x000fe20000800000 */
[----:B------:R-:W-:Y:S01]  /*5510*/  UMOV UR11, UR35 ;  /* 0x00000023000b7c82 */ /* 0x000fe20008000000 */
[----:B------:R-:W-:Y:S01]  /*5520*/  UMOV UR12, UR36 ;  /* 0x00000024000c7c82 */ /* 0x000fe20008000000 */
[----:B------:R-:W-:Y:S01]  /*5530*/  SEL R0, RZ, 0x1, P0 ;  /* 0x00000001ff007807 */ /* 0x000fe20000000000 */
[----:B------:R-:W-:Y:S01]  /*5540*/  UIADD3 UR28, UPT, UPT, UR14, UR63, URZ ;  /* 0x0000003f0e1c7290 */ /* 0x000fe2000fffe0ff */
[----:B--2---:R-:W-:Y:S01]  /*5550*/  IMAD.U32 R4, RZ, RZ, UR5 ;  /* 0x00000005ff047e24 */ /* 0x004fe2000f8e00ff */
[----:B------:R-:W-:Y:S01]  /*5560*/  LOP3.LUT R11, R11, 0x1, RZ, 0x3c, !PT ;  /* 0x000000010b0b7812 */ /* 0x000fe200078e3cff */
[----:B------:R-:W-:Y:S01]  /*5570*/  UMOV UR36, UR29 ;  /* 0x0000001d00247c82 */ /* 0x000fe20008000000 */
[----:B------:R-:W-:Y:S01]  /*5580*/  LOP3.LUT R9, R9, R0, RZ, 0x3c, !PT ;  /* 0x0000000009097212 */ /* 0x000fe200078e3cff */
[----:B------:R-:W-:Y:S01]  /*5590*/  UIADD3 UR24, UPT, UPT, UR13, UR16, URZ ;  /* 0x000000100d187290 */ /* 0x000fe2000fffe0ff */
[----:B------:R-:W-:Y:S01]  /*55a0*/  SEL R10, R10, RZ, P0 ;  /* 0x000000ff0a0a7207 */ /* 0x000fe20000000000 */
[----:B------:R-:W-:Y:S01]  /*55b0*/  UPLOP3.LUT UP4, UPT, UPT, UPT, UPT, 0x80, 0x8 ;  /* 0x000000000008789c */ /* 0x000fe20003f8f070 */
[----:B------:R-:W-:Y:S01]  /*55c0*/  IMAD.U32 R5, RZ, RZ, UR4 ;  /* 0x00000004ff057e24 */ /* 0x000fe2000f8e00ff */
[----:B------:R-:W-:Y:S04]  /*55d0*/  @!P1 R2UR UR4, R4 ;  /* 0x00000000040492ca */ /* 0x000fe800000e0000 */
[----:B------:R-:W-:Y:S11]  /*55e0*/  @!P1 R2UR UR5, R5 ;  /* 0x00000000050592ca */ /* 0x000ff600000e0000 */
[----:B------:R-:W-:Y:S02]  /*55f0*/  @!UPT UIADD3 URZ, UPT, UPT, URZ, URZ, URZ ;  /* 0x000000fffffff290 */ /* 0x000fe4000fffe0ff */
[----:B------:R2:W-:Y:S01]  /*5600*/  @!UP0 UTMALDG.3D [UR8], [UR4], desc[UR6] ;  /* 0x00000608040085b4 */ /* 0x0005e20008011000 */
[----:B------:R2:W-:Y:S01]  /*5610*/  @!P1 SYNCS.ARRIVE.TRANS64.RED.A0TR RZ, [UR21+0x38], R3 ;  /* 0x00003803ffff99a7 */ /* 0x0005e20008300415 */
[----:B------:R-:W-:Y:S01]  /*5620*/  SYNCS.ARRIVE.TRANS64.RED.A1T0 RZ, [UR39], RZ ;  /* 0x000000ffffff79a7 */ /* 0x000fe20008100427 */
[----:B------:R-:W-:Y:S05]  /*5630*/  BRA.U UP2, `(.L_x_94) ;  /* 0xfffffff102507547 */ /* 0x000fea000b83ffff */
[----:B--2---:R-:W-:-:S04]  /*5640*/  SHF.L.U32 R3, R11, 0x1f, RZ ;  /* 0x0000001f0b037819 */ /* 0x004fc800000006ff */
[----:B------:R-:W2:Y:S02]  /*5650*/  SYNCS.PHASECHK.TRANS64.TRYWAIT P0, [UR21+0x40], R3 ;  /* 0x00004003ff0075a7 */ /* 0x000ea40008001115 */
[----:B--2---:R-:W-:Y:S05]  /*5660*/  @!P0 BRA `(.L_x_95) ;  /* 0x0000006c00c88947 */ /* 0x004fea0003800000 */
.L_x_180:
[----:B------:R-:W3:Y:S02]  /*5670*/  SYNCS.PHASECHK.TRANS64.TRYWAIT P0, [UR21+0x48], R3 ;  /* 0x00004803ff0075a7 */ /* 0x000ee40008001115 */
[----:B---3--:R-:W-:Y:S05]  /*5680*/  @!P0 BRA `(.L_x_96) ;  /* 0x0000006c00d88947 */ /* 0x008fea0003800000 */
.L_x_182:
[----:B------:R-:W3:Y:S02]  /*5690*/  SYNCS.PHASECHK.TRANS64.TRYWAIT P0, [UR21+0x50], R3 ;  /* 0x00005003ff0075a7 */ /* 0x000ee40008001115 */
[----:B---3--:R-:W-:Y:S05]  /*56a0*/  @!P0 BRA `(.L_x_97) ;  /* 0x0000006c00e88947 */ /* 0x008fea0003800000 */
.L_x_184:
[----:B--2---:R-:W-:-:S07]  /*56b0*/  MOV R0, UR21 ;  /* 0x0000001500007c02 */ /* 0x004fce0008000f00 */
.L_x_98:
[----:B--2---:R-:W-:-:S04]  /*56c0*/  SHF.L.U32 R3, R11, 0x1f, RZ ;  /* 0x0000001f0b037819 */ /* 0x004fc800000006ff */
[----:B------:R2:W3:Y:S03]  /*56d0*/  SYNCS.PHASECHK.TRANS64.TRYWAIT P0, [R0+URZ+0x58], R3 ;  /* 0x00005803000075a7 */ /* 0x0004e600080011ff */
[----:B---3--:R-:W-:Y:S05]  /*56e0*/  @!P0 NANOSLEEP.SYNCS 0x989680 ;  /* 0x009896800000895d */ /* 0x008fea0003900000 */
[----:B------:R-:W3:Y:S02]  /*56f0*/  @!P0 SYNCS.PHASECHK.TRANS64 P0, [R0+URZ+0x58], R3 ;  /* 0x00005803000085a7 */ /* 0x000ee400080010ff */
[----:B-1-3--:R-:W-:Y:S05]  /*5700*/  @P0 EXIT ;  /* 0x000000000000094d */ /* 0x00afea0003800000 */
[----:B------:R-:W-:Y:S05]  /*5710*/  BRA `(.L_x_98) ;  /* 0xfffffffc00e87947 */ /* 0x000fea000383ffff */
.L_x_83:
[----:B------:R-:W-:-:S06]  /*5720*/  UISETP.GE.AND UP0, UPT, UR18, 0x4, UPT ;  /* 0x000000041200788c */ /* 0x000fcc000bf06270 */
[----:B------:R-:W-:-:S13]  /*5730*/  PLOP3.LUT P0, PT, PT, PT, UP0, 0x80, 0x8 ;  /* 0x000000000008781c */ /* 0x000fda0003f0f008 */
[----:B-1----:R-:W-:Y:S05]  /*5740*/  @!P0 EXIT ;  /* 0x000000000000894d */ /* 0x002fea0003800000 */
[----:B------:R-:W-:Y:S01]  /*5750*/  BAR.SYNC.DEFER_BLOCKING 0x6, 0xa0 ;  /* 0x0182800000007b1d */ /* 0x000fe20000010000 */
[C---:B------:R-:W-:Y:S01]  /*5760*/  IMAD.SHL.U32 R3, R160.reuse, 0x40, RZ ;  /* 0x00000040a0037824 */ /* 0x040fe200078e00ff */
[C---:B------:R-:W-:Y:S01]  /*5770*/  LOP3.LUT R145, R160.reuse, 0x1, RZ, 0xc0, !PT ;  /* 0x00000001a0917812 */ /* 0x040fe200078ec0ff */
[C---:B------:R-:W-:Y:S02]  /*5780*/  IMAD.U32 R69, R160.reuse, 0x10000, RZ ;  /* 0x00010000a0457824 */ /* 0x040fe400078e00ff */
[----:B------:R-:W-:Y:S02]  /*5790*/  HFMA2 R157, -RZ, RZ, 0, 5.9604644775390625e-08 ;  /* 0x00000001ff9d7431 */ /* 0x000fe400000001ff */
[C---:B------:R-:W-:Y:S01]  /*57a0*/  IMAD.SHL.U32 R144, R160.reuse, 0x8, RZ ;  /* 0x00000008a0907824 */ /* 0x040fe200078e00ff */
[----:B------:R-:W-:Y:S01]  /*57b0*/  UMOV UR44, 0x400 ;  /* 0x00000400002c7882 */ /* 0x000fe20000000000 */
[----:B------:R-:W1:Y:S01]  /*57c0*/  LDCU.64 UR4, c[0x0][0x890] ;  /* 0x00011200ff0477ac */ /* 0x000e620008000a00 */
[----:B------:R-:W2:Y:S01]  /*57d0*/  LDC.64 R142, c[0x0][0x8b0] ;  /* 0x00022c00ff8e7b82 */ /* 0x000ea20000000a00 */
[----:B------:R-:W-:Y:S01]  /*57e0*/  ISETP.NE.U32.AND P0, PT, R145, 0x1, PT ;  /* 0x000000019100780c */ /* 0x000fe20003f05070 */
[----:B------:R-:W-:Y:S01]  /*57f0*/  IMAD.MOV.U32 R159, RZ, RZ, 0x2 ;  /* 0x00000002ff9f7424 */ /* 0x000fe200078e00ff */
[----:B------:R-:W-:Y:S01]  /*5800*/  ULEA UR44, UR47, UR44, 0x18 ;  /* 0x0000002c2f2c7291 */ /* 0x000fe2000f8ec0ff */
[----:B------:R-:W-:Y:S01]  /*5810*/  LOP3.LUT R7, R3, 0x1c0, RZ, 0xc0, !PT ;  /* 0x000001c003077812 */ /* 0x000fe200078ec0ff */
[----:B------:R-:W-:Y:S01]  /*5820*/  IMAD.MOV.U32 R158, RZ, RZ, 0x4 ;  /* 0x00000004ff9e7424 */ /* 0x000fe200078e00ff */
[----:B------:R-:W-:Y:S01]  /*5830*/  LOP3.LUT R69, R69, 0x600000, RZ, 0xc0, !PT ;  /* 0x0060000045457812 */ /* 0x000fe200078ec0ff */
[----:B------:R-:W-:Y:S01]  /*5840*/  IMAD.MOV.U32 R68, RZ, RZ, RZ ;  /* 0x000000ffff447224 */ /* 0x000fe200078e00ff */
[----:B------:R-:W3:Y:S01]  /*5850*/  LDC.64 R140, c[0x0][0x8a8] ;  /* 0x00022a00ff8c7b82 */ /* 0x000ee20000000a00 */
[----:B------:R-:W-:Y:S01]  /*5860*/  R2P PR, R160, 0x6 ;  /* 0x00000006a0007804 */ /* 0x000fe20000000000 */
[----:B------:R-:W-:Y:S01]  /*5870*/  IMAD.MOV.U32 R156, RZ, RZ, RZ ;  /* 0x000000ffff9c7224 */ /* 0x000fe200078e00ff */
[----:B------:R-:W-:Y:S01]  /*5880*/  LOP3.LUT R144, R7, 0x38, R144, 0xf8, !PT ;  /* 0x0000003807907812 */ /* 0x000fe200078ef890 */
[----:B------:R-:W-:Y:S01]  /*5890*/  IMAD.MOV.U32 R152, RZ, RZ, RZ ;  /* 0x000000ffff987224 */ /* 0x000fe200078e00ff */
[----:B------:R-:W-:Y:S01]  /*58a0*/  P2R R2, PR, RZ, 0x1 ;  /* 0x00000001ff027803 */ /* 0x000fe20000000000 */
[----:B------:R-:W4:Y:S01]  /*58b0*/  LDCU UR60, c[0x0][0x370] ;  /* 0x00006e00ff3c77ac */ /* 0x000f220008000800 */
[----:B------:R-:W-:Y:S01]  /*58c0*/  LOP3.LUT R144, R144, 0x1e00, R3, 0xf8, !PT ;  /* 0x00001e0090907812 */ /* 0x000fe200078ef803 */
[----:B------:R-:W4:Y:S01]  /*58d0*/  LDS R0, [UR44+0x100] ;  /* 0x0001002cff007984 */ /* 0x000f220008000800 */
[----:B-1----:R-:W-:Y:S01]  /*58e0*/  MOV R162, UR4 ;  /* 0x0000000400a27c02 */ /* 0x002fe20008000f00 */
[----:B------:R-:W-:Y:S01]  /*58f0*/  UIADD3 UR4, UPT, UPT, UR44, 0x400, URZ ;  /* 0x000004002c047890 */ /* 0x000fe2000fffe0ff */
[----:B------:R-:W-:Y:S01]  /*5900*/  IMAD.U32 R161, RZ, RZ, UR5 ;  /* 0x00000005ffa17e24 */ /* 0x000fe2000f8e00ff */
[----:B------:R-:W-:Y:S01]  /*5910*/  LOP3.LUT R160, R160, 0x60, RZ, 0xc0, !PT ;  /* 0x00000060a0a07812 */ /* 0x000fe200078ec0ff */
[----:B------:R-:W1:Y:S01]  /*5920*/  LDCU UR43, c[0x0][0xb0c] ;  /* 0x00016180ff2b77ac */ /* 0x000e620008000800 */
[----:B------:R-:W-:-:S02]  /*5930*/  MOV R155, RZ ;  /* 0x000000ff009b7202 */ /* 0x000fc40000000f00 */
[----:B------:R-:W-:Y:S01]  /*5940*/  SEL R159, R159, 0xfffffffe, !P1 ;  /* 0xfffffffe9f9f7807 */ /* 0x000fe20004800000 */
[----:B------:R-:W-:Y:S01]  /*5950*/  IMAD.U32 R150, RZ, RZ, UR4 ;  /* 0x00000004ff967e24 */ /* 0x000fe2000f8e00ff */
[----:B------:R-:W-:Y:S01]  /*5960*/  SEL R158, R158, 0xfffffffc, !P2 ;  /* 0xfffffffc9e9e7807 */ /* 0x000fe20005000000 */
[----:B------:R-:W1:Y:S01]  /*5970*/  LDCU UR39, c[0x0][0xb30] ;  /* 0x00016600ff2777ac */ /* 0x000e620008000800 */
[----:B------:R-:W1:Y:S01]  /*5980*/  LDCU.64 UR54, c[0x0][0x888] ;  /* 0x00011100ff3677ac */ /* 0x000e620008000a00 */
[----:B------:R-:W1:Y:S01]  /*5990*/  LDCU.64 UR40, c[0x0][0xb28] ;  /* 0x00016500ff2877ac */ /* 0x000e620008000a00 */
[----:B------:R-:W1:Y:S01]  /*59a0*/  LDCU.128 UR56, c[0x0][0xb10] ;  /* 0x00016200ff3877ac */ /* 0x000e620008000c00 */
[----:B------:R-:W1:Y:S01]  /*59b0*/  LDCU UR53, c[0x0][0x374] ;  /* 0x00006e80ff3577ac */ /* 0x000e620008000800 */
[----:B------:R-:W-:Y:S01]  /*59c0*/  UMOV UR52, URZ ;  /* 0x000000ff00347c82 */ /* 0x000fe20008000000 */
[----:B------:R-:W-:Y:S01]  /*59d0*/  UMOV UR46, URZ ;  /* 0x000000ff002e7c82 */ /* 0x000fe20008000000 */
[----:B-1234-:R-:W-:-:S07]  /*59e0*/  IMAD.IADD R69, R0, 0x1, R69 ;  /* 0x0000000100457824 */ /* 0x01efce00078e0245 */
.L_x_142:
[C---:B------:R-:W-:Y:S02]  /*59f0*/  LEA R3, R152.reuse, UR44, 0x3 ;  /* 0x0000002c98037c11 */ /* 0x040fe4000f8e18ff */
[----:B------:R-:W-:Y:S02]  /*5a00*/  SHF.L.U32 R0, R155, 0x1f, RZ ;  /* 0x0000001f9b007819 */ /* 0x000fe400000006ff */
[----:B-1----:R-:W-:Y:S02]  /*5a10*/  LEA R5, R152, UR44, 0x4 ;  /* 0x0000002c98057c11 */ /* 0x002fe4000f8e20ff */
[----:B------:R-:W1:Y:S02]  /*5a20*/  SYNCS.PHASECHK.TRANS64.TRYWAIT P0, [R3+URZ+0x70], R0 ;  /* 0x00007000030075a7 */ /* 0x000e6400080011ff */
[----:B-1----:R-:W-:Y:S05]  /*5a30*/  @!P0 BRA `(.L_x_99) ;  /* 0x0000006c001c8947 */ /* 0x002fea0003800000 */
.L_x_185:
[----:B------:R-:W2:Y:S01]  /*5a40*/  LDS.128 R4, [R5+0xe0] ;  /* 0x0000e00005047984 */ /* 0x000ea20000000c00 */
        /* <DEDUP_REMOVED lines=10> */
[----:B------:R-:W-:Y:S01]  /*5af0*/  PLOP3.LUT P0, PT, PT, PT, UP1, 0x80, 0x8 ;  /* 0x000000000008781c */ /* 0x000fe20003f0f018 */
[----:B------:R-:W-:Y:S11]  /*5b00*/  UP2UR UR62, UPR, URZ, 0x2 ;  /* 0x00000002ff3e7883 */ /* 0x000ff60008000000 */
[----:B------:R-:W-:Y:S01]  /*5b10*/  @!UPT UIADD3 URZ, UPT, UPT, URZ, URZ, URZ ;  /* 0x000000fffffff290 */ /* 0x000fe2000fffe0ff */
[----:B-1----:R-:W-:Y:S02]  /*5b20*/  @P0 SHF.R.U32.HI R0, RZ, 0x10, R5 ;  /* 0x00000010ff000819 */ /* 0x002fe40000011605 */
        /* <DEDUP_REMOVED lines=12> */
[----:B------:R-:W2:Y:S01]  /*5bf0*/  LDCU UR12, c[0x0][0xb20] ;  /* 0x00016400ff0c77ac */ /* 0x000ea20008000800 */
[----:B------:R-:W-:Y:S02]  /*5c00*/  UIMAD.WIDE.U32 UR4, UR53, UR59, URZ ;  /* 0x0000003b350472a5 */ /* 0x000fe4000f8e00ff */
[----:B------:R-:W-:Y:S02]  /*5c10*/  UIMAD.WIDE.U32 UR6, UR60, UR56, URZ ;  /* 0x000000383c0672a5 */ /* 0x000fe4000f8e00ff */
[----:B------:R-:W-:Y:S02]  /*5c20*/  UISETP.NE.AND UP0, UPT, UR58, 0x1, UPT ;  /* 0x000000013a00788c */ /* 0x000fe4000bf05270 */
[----:B------:R-:W-:Y:S02]  /*5c30*/  UIMAD.WIDE.U32 UR8, UR37, UR59, URZ ;  /* 0x0000003b250872a5 */ /* 0x000fe4000f8e00ff */
[----:B------:R-:W-:Y:S02]  /*5c40*/  UIMAD.WIDE.U32 UR10, UR38, UR56, URZ ;  /* 0x00000038260a72a5 */ /* 0x000fe4000f8e00ff */
[----:B------:R-:W-:Y:S02]  /*5c50*/  UISETP.NE.AND UP1, UPT, UR43, 0x1, UPT ;  /* 0x000000012b00788c */ /* 0x000fe4000bf25270 */
[----:B------:R-:W-:Y:S01]  /*5c60*/  UISETP.NE.AND UP2, UPT, UR42, 0x1, UPT ;  /* 0x000000012a00788c */ /* 0x000fe2000bf45270 */
[----:B------:R-:W-:Y:S02]  /*5c70*/  UMOV UR4, UR5 ;  /* 0x0000000500047c82 */ /* 0x000fe40008000000 */
[----:B--2---:R-:W-:Y:S03]  /*5c80*/  USHF.R.U32.HI UR5, URZ, UR12, UR4 ;  /* 0x0000000cff057299 */ /* 0x004fe60008011604 */
[----:B------:R-:W-:Y:S02]  /*5c90*/  UMOV UR4, UR7 ;  /* 0x0000000700047c82 */ /* 0x000fe40008000000 */
[----:B------:R-:W-:Y:S02]  /*5ca0*/  USHF.R.U32.HI UR7, URZ, UR57, UR4 ;  /* 0x00000039ff077299 */ /* 0x000fe40008011604 */
[----:B------:R-:W-:Y:S02]  /*5cb0*/  USEL UR4, UR53, UR5, !UP0 ;  /* 0x0000000535047287 */ /* 0x000fe4000c000000 */
[----:B------:R-:W-:Y:S01]  /*5cc0*/  USEL UR7, UR60, UR7, !UP1 ;  /* 0x000000073c077287 */ /* 0x000fe2000c800000 */
[----:B------:R-:W-:Y:S01]  /*5cd0*/  UMOV UR5, UR9 ;  /* 0x0000000900057c82 */ /* 0x000fe20008000000 */
[----:B------:R-:W-:Y:S02]  /*5ce0*/  UIMAD.WIDE.U32 UR8, UR4, UR40, URZ ;  /* 0x00000028040872a5 */ /* 0x000fe4000f8e00ff */
[----:B------:R-:W-:Y:S03]  /*5cf0*/  USHF.R.U32.HI UR6, URZ, UR12, UR5 ;  /* 0x0000000cff067299 */ /* 0x000fe60008011605 */
[----:B------:R-:W-:Y:S01]  /*5d00*/  UMOV UR5, UR11 ;  /* 0x0000000b00057c82 */ /* 0x000fe20008000000 */
[----:B------:R-:W-:Y:S02]  /*5d10*/  UIMAD.WIDE.U32 UR10, UR7, UR40, URZ ;  /* 0x00000028070a72a5 */ /* 0x000fe4000f8e00ff */
[----:B------:R-:W-:Y:S02]  /*5d20*/  USHF.R.U32.HI UR12, URZ, UR57, UR5 ;  /* 0x00000039ff0c7299 */ /* 0x000fe40008011605 */
[----:B------:R-:W-:Y:S01]  /*5d30*/  USEL UR6, UR37, UR6, !UP0 ;  /* 0x0000000625067287 */ /* 0x000fe2000c000000 */
[----:B------:R-:W-:Y:S02]  /*5d40*/  UMOV UR5, UR9 ;  /* 0x0000000900057c82 */ /* 0x000fe40008000000 */
[----:B------:R-:W-:Y:S01]  /*5d50*/  UMOV UR10, UR11 ;  /* 0x0000000b000a7c82 */ /* 0x000fe20008000000 */
[----:B------:R-:W-:Y:S02]  /*5d60*/  @UP2 USHF.R.U32.HI UR4, URZ, UR41, UR5 ;  /* 0x00000029ff042299 */ /* 0x000fe40008011605 */
[----:B------:R-:W-:Y:S02]  /*5d70*/  @UP2 USHF.R.U32.HI UR7, URZ, UR41, UR10 ;  /* 0x00000029ff072299 */ /* 0x000fe4000801160a */
[----:B------:R-:W-:Y:S02]  /*5d80*/  UIMAD UR4, UR42, UR4, URZ ;  /* 0x000000042a0472a4 */ /* 0x000fe4000f8e02ff */
[----:B------:R-:W-:Y:S02]  /*5d90*/  UIMAD.WIDE.U32 UR10, UR6, UR40, URZ ;  /* 0x00000028060a72a5 */ /* 0x000fe4000f8e00ff */
[----:B------:R-:W-:Y:S02]  /*5da0*/  USEL UR5, UR38, UR12, !UP1 ;  /* 0x0000000c26057287 */ /* 0x000fe4000c800000 */
[----:B------:R-:W-:Y:S02]  /*5db0*/  UIMAD UR8, UR42, UR7, URZ ;  /* 0x000000072a0872a4 */ /* 0x000fe4000f8e02ff */
[----:B------:R-:W-:Y:S03]  /*5dc0*/  UISETP.GE.AND UP0, UPT, UR6, UR4, UPT ;  /* 0x000000040600728c */ /* 0x000fe6000bf06270 */
[----:B------:R-:W-:Y:S01]  /*5dd0*/  UMOV UR4, UR11 ;  /* 0x0000000b00047c82 */ /* 0x000fe20008000000 */
[----:B------:R-:W-:Y:S02]  /*5de0*/  UISETP.GE.OR UP0, UPT, UR5, UR8, UP0 ;  /* 0x000000080500728c */ /* 0x000fe40008706670 */
[----:B------:R-:W-:Y:S02]  /*5df0*/  USHF.R.U32.HI UR4, URZ, UR41, UR4 ;  /* 0x00000029ff047299 */ /* 0x000fe40008011604 */
[----:B------:R-:W-:Y:S02]  /*5e00*/  UIMAD.WIDE.U32 UR8, UR5, UR40, URZ ;  /* 0x00000028050872a5 */ /* 0x000fe4000f8e00ff */
[----:B------:R-:W-:Y:S02]  /*5e10*/  USEL UR11, UR6, UR4, !UP2 ;  /* 0x00000004060b7287 */ /* 0x000fe4000d000000 */
[----:B------:R-:W-:Y:S02]  /*5e20*/  UIADD3 UR8, UPT, UPT, -UR5, URZ, URZ ;  /* 0x000000ff05087290 */ /* 0x000fe4000fffe1ff */
[----:B------:R-:W-:Y:S01]  /*5e30*/  UIADD3 UR10, UPT, UPT, -UR11, URZ, URZ ;  /* 0x000000ff0b0a7290 */ /* 0x000fe2000fffe1ff */
[----:B------:R-:W-:Y:S01]  /*5e40*/  @!UP0 UMOV UR4, UR9 ;  /* 0x0000000900048c82 */ /* 0x000fe20008000000 */
[----:B------:R-:W-:Y:S02]  /*5e50*/  UIADD3 UR9, UPT, UPT, -UR6, URZ, URZ ;  /* 0x000000ff06097290 */ /* 0x000fe4000fffe1ff */
[----:B------:R-:W-:Y:S02]  /*5e60*/  @!UP0 USHF.R.U32.HI UR4, URZ, UR41, UR4 ;  /* 0x00000029ff048299 */ /* 0x000fe40008011604 */
[----:B------:R-:W-:Y:S02]  /*5e70*/  UIMAD UR10, UR42, UR10, UR6 ;  /* 0x0000000a2a0a72a4 */ /* 0x000fe4000f8e0206 */
[----:B------:R-:W-:Y:S04]  /*5e80*/  @!UP0 USEL UR4, UR5, UR4, !UP2 ;  /* 0x0000000405048287 */ /* 0x000fe8000d000000 */
[----:B------:R-:W-:Y:S02]  /*5e90*/  @!UP0 UIMAD UR10, UR7, UR10, UR4 ;  /* 0x0000000a070a82a4 */ /* 0x000fe4000f8e0204 */
[----:B------:R-:W-:Y:S02]  /*5ea0*/  @!UP0 UIADD3 UR11, UPT, UPT, UR11, -UR4, URZ ;  /* 0x800000040b0b8290 */ /* 0x000fe4000fffe0ff */
[----:B------:R-:W-:Y:S02]  /*5eb0*/  UIMAD UR7, UR43, UR8, UR38 ;  /* 0x000000082b0772a4 */ /* 0x000fe4000f8e0226 */
[----:B------:R-:W-:Y:S02]  /*5ec0*/  @!UP0 UIMAD UR6, UR11, UR42, UR5 ;  /* 0x0000002a0b0682a4 */ /* 0x000fe4000f8e0205 */
[----:B------:R-:W-:Y:S01]  /*5ed0*/  UIMAD UR4, UR58, UR9, UR37 ;  /* 0x000000093a0472a4 */ /* 0x000fe2000f8e0225 */
[----:B------:R-:W-:Y:S02]  /*5ee0*/  @!UP0 UMOV UR5, UR10 ;  /* 0x0000000a00058c82 */ /* 0x000fe40008000000 */
[----:B------:R-:W-:Y:S02]  /*5ef0*/  UIMAD UR38, UR5, UR43, UR7 ;  /* 0x0000002b052672a4 */ /* 0x000fe4000f8e0207 */
[----:B------:R-:W-:Y:S11]  /*5f00*/  UIMAD UR37, UR6, UR58, UR4 ;  /* 0x0000003a062572a4 */ /* 0x000ff6000f8e0204 */
[----:B------:R-:W-:Y:S01]  /*5f10*/  @!UPT UIADD3 URZ, UPT, UPT, URZ, URZ, URZ ;  /* 0x000000fffffff290 */ /* 0x000fe2000fffe0ff */
.L_x_100:
[----:B------:R-:W-:Y:S01]  /*5f20*/  UISETP.NE.AND UP0, UPT, UR39, 0x1, UPT ;  /* 0x000000012700788c */ /* 0x000fe2000bf05270 */
[----:B------:R-:W-:Y:S01]  /*5f30*/  LOP3.LUT P0, RZ, R150, 0x3f0, RZ, 0xc0, !PT ;  /* 0x000003f096ff7812 */ /* 0x000fe2000780c0ff */
[----:B------:R-:W-:Y:S01]  /*5f40*/  USHF.L.U32 UR50, UR28, 0x7, URZ ;  /* 0x000000071c327899 */ /* 0x000fe200080006ff */
[----:B------:R-:W-:Y:S01]  /*5f50*/  BSSY.RECONVERGENT B6, `(.L_x_101) ;  /* 0x0000034000067945 */ /* 0x000fe20003800200 */
[----:B------:R-:W-:Y:S01]  /*5f60*/  USHF.L.U32 UR49, UR24, 0x8, URZ ;  /* 0x0000000818317899 */ /* 0x000fe200080006ff */
[----:B------:R-:W-:Y:S06]  /*5f70*/  IADD3 R152, PT, PT, R152, 0x1, RZ ;  /* 0x0000000198987810 */ /* 0x000fec0007ffe0ff */
[----:B------:R-:W2:Y:S01]  /*5f80*/  @!UP0 LDCU.128 UR12, c[0x0][0xb10] ;  /* 0x00016200ff0c87ac */ /* 0x000ea20008000c00 */
[----:B------:R-:W3:Y:S01]  /*5f90*/  @!UP0 LDCU UR5, c[0x0][0xb0c] ;  /* 0x00016180ff0587ac */ /* 0x000ee20008000800 */
[----:B------:R-:W4:Y:S01]  /*5fa0*/  @!UP0 LDCU UR10, c[0x0][0xb20] ;  /* 0x00016400ff0a87ac */ /* 0x000f220008000800 */
[----:B--2---:R-:W-:Y:S02]  /*5fb0*/  UIMAD.WIDE.U32 UR8, UR38, UR12, URZ ;  /* 0x0000000c260872a5 */ /* 0x004fe4000f8e00ff */
[----:B------:R-:W-:Y:S02]  /*5fc0*/  UIMAD.WIDE.U32 UR6, UR37, UR15, URZ ;  /* 0x0000000f250672a5 */ /* 0x000fe4000f8e00ff */
[----:B------:R-:W-:Y:S03]  /*5fd0*/  @!UP0 UISETP.NE.AND UP1, UPT, UR14, 0x1, UPT ;  /* 0x000000010e00888c */ /* 0x000fe6000bf25270 */
[----:B------:R-:W-:Y:S01]  /*5fe0*/  @!UP0 UMOV UR4, UR9 ;  /* 0x0000000900048c82 */ /* 0x000fe20008000000 */
[----:B---3--:R-:W-:Y:S02]  /*5ff0*/  @!UP0 UISETP.NE.AND UP2, UPT, UR5, 0x1, UPT ;  /* 0x000000010500888c */ /* 0x008fe4000bf45270 */
[----:B------:R-:W-:Y:S01]  /*6000*/  @!UP0 USHF.R.U32.HI UR4, URZ, UR13, UR4 ;  /* 0x0000000dff048299 */ /* 0x000fe20008011604 */
[----:B------:R-:W-:Y:S02]  /*6010*/  @!UP0 UMOV UR6, UR7 ;  /* 0x0000000700068c82 */ /* 0x000fe40008000000 */
[----:B----4-:R-:W-:Y:S02]  /*6020*/  @!UP0 USHF.R.U32.HI UR6, URZ, UR10, UR6 ;  /* 0x0000000aff068299 */ /* 0x010fe40008011606 */
[----:B------:R-:W-:Y:S02]  /*6030*/  @!UP0 USEL UR7, UR38, UR4, !UP2 ;  /* 0x0000000426078287 */ /* 0x000fe4000d000000 */
[----:B------:R-:W-:Y:S04]  /*6040*/  @!UP0 USEL UR6, UR37, UR6, !UP1 ;  /* 0x0000000625068287 */ /* 0x000fe8000c800000 */
[----:B------:R-:W-:Y:S02]  /*6050*/  @!UP0 UIADD3 UR4, UPT, UPT, -UR7, UR6, URZ ;  /* 0x0000000607048290 */ /* 0x000fe4000fffe1ff */
[----:B------:R-:W-:Y:S02]  /*6060*/  @!UP0 UIADD3 UR6, UPT, UPT, UR7, -UR6, URZ ;  /* 0x8000000607068290 */ /* 0x000fe4000fffe0ff */
[----:B------:R-:W-:Y:S02]  /*6070*/  @!UP0 UIMAD UR38, UR4, UR5, UR38 ;  /* 0x00000005042682a4 */ /* 0x000fe4000f8e0226 */
[----:B------:R-:W-:Y:S01]  /*6080*/  @!UP0 UIMAD UR37, UR6, UR14, UR37 ;  /* 0x0000000e062582a4 */ /* 0x000fe2000f8e0225 */
[----:B------:R-:W-:Y:S11]  /*6090*/  @!P0 BRA `(.L_x_102) ;  /* 0x00000000007c8947 */ /* 0x000ff60003800000 */
[----:B------:R-:W2:Y:S01]  /*60a0*/  LDCU.64 UR8, c[0x4][0x80] ;  /* 0x01001000ff0877ac */ /* 0x000ea20008000a00 */
[----:B------:R-:W-:Y:S01]  /*60b0*/  MOV R2, 0x0 ;  /* 0x0000000000027802 */ /* 0x000fe20000000f00 */
[----:B------:R-:W-:Y:S02]  /*60c0*/  HFMA2 R12, -RZ, RZ, 0, 5.9604644775390625e-08 ;  /* 0x00000001ff0c7431 */ /* 0x000fe400000001ff */
[----:B------:R-:W-:Y:S01]  /*60d0*/  IMAD.MOV.U32 R8, RZ, RZ, 0x70 ;  /* 0x00000070ff087424 */ /* 0x000fe200078e00ff */
[----:B------:R3:W4:Y:S01]  /*60e0*/  LDC.64 R14, c[0x4][R2] ;  /* 0x01000000020e7b82 */ /* 0x0007220000000a00 */
[----:B------:R-:W1:Y:S01]  /*60f0*/  LDCU.64 UR6, c[0x4][0x88] ;  /* 0x01001100ff0677ac */ /* 0x000e620008000a00 */
[----:B------:R-:W-:Y:S01]  /*6100*/  IMAD.MOV.U32 R13, RZ, RZ, RZ ;  /* 0x000000ffff0d7224 */ /* 0x000fe200078e00ff */
[----:B------:R-:W1:Y:S01]  /*6110*/  LDCU.64 UR4, c[0x4][0x8] ;  /* 0x01000100ff0477ac */ /* 0x000e620008000a00 */
[----:B--2---:R-:W-:Y:S01]  /*6120*/  MOV R5, UR9 ;  /* 0x0000000900057c02 */ /* 0x004fe20008000f00 */
[----:B------:R-:W-:Y:S01]  /*6130*/  IMAD.U32 R4, RZ, RZ, UR8 ;  /* 0x00000008ff047e24 */ /* 0x000fe2000f8e00ff */
[----:B-1----:R-:W-:Y:S01]  /*6140*/  MOV R7, UR7 ;  /* 0x0000000700077c02 */ /* 0x002fe20008000f00 */
[----:B------:R-:W-:Y:S01]  /*6150*/  IMAD.U32 R6, RZ, RZ, UR6 ;  /* 0x00000006ff067e24 */ /* 0x000fe2000f8e00ff */
[----:B------:R-:W-:Y:S01]  /*6160*/  MOV R11, UR5 ;  /* 0x00000005000b7c02 */ /* 0x000fe20008000f00 */
[----:B------:R-:W-:Y:S02]  /*6170*/  IMAD.U32 R10, RZ, RZ, UR4 ;  /* 0x00000004ff0a7e24 */ /* 0x000fe4000f8e00ff */
[----:B------:R-:W-:Y:S07]  /*6180*/  LEPC R20, `(.L_x_103) ;  /* 0x000000001014794e */ /* 0x000fee0000000000 */
[----:B---345:R-:W-:Y:S05]  /*6190*/  CALL.ABS.NOINC R14 ;  /* 0x000000000e007343 */ /* 0x038fea0003c00000 */
.L_x_103:
[----:B------:R-:W1:Y:S01]  /*61a0*/  LDCU.64 UR8, c[0x4][0x80] ;  /* 0x01001000ff0877ac */ /* 0x000e620008000a00 */
[----:B------:R-:W2:Y:S01]  /*61b0*/  LDC.64 R2, c[0x4][R2] ;  /* 0x0100000002027b82 */ /* 0x000ea20000000a00 */
[----:B------:R-:W-:Y:S02]  /*61c0*/  HFMA2 R12, -RZ, RZ, 0, 5.9604644775390625e-08 ;  /* 0x00000001ff0c7431 */ /* 0x000fe400000001ff */
[----:B------:R-:W-:Y:S02]  /*61d0*/  IMAD.MOV.U32 R8, RZ, RZ, 0x70 ;  /* 0x00000070ff087424 */ /* 0x000fe400078e00ff */
[----:B------:R-:W-:Y:S01]  /*61e0*/  IMAD.MOV.U32 R13, RZ, RZ, RZ ;  /* 0x000000ffff0d7224 */ /* 0x000fe200078e00ff */
[----:B------:R-:W3:Y:S01]  /*61f0*/  LDCU.64 UR6, c[0x4][0x88] ;  /* 0x01001100ff0677ac */ /* 0x000ee20008000a00 */
[----:B------:R-:W4:Y:S01]  /*6200*/  LDCU.64 UR4, c[0x4][0x8] ;  /* 0x01000100ff0477ac */ /* 0x000f220008000a00 */
[----:B-1----:R-:W-:Y:S02]  /*6210*/  MOV R4, UR8 ;  /* 0x0000000800047c02 */ /* 0x002fe40008000f00 */
[----:B------:R-:W-:Y:S02]  /*6220*/  MOV R5, UR9 ;  /* 0x0000000900057c02 */ /* 0x000fe40008000f00 */
[----:B---3--:R-:W-:Y:S01]  /*6230*/  MOV R7, UR7 ;  /* 0x0000000700077c02 */ /* 0x008fe20008000f00 */
[----:B------:R-:W-:Y:S01]  /*6240*/  IMAD.U32 R6, RZ, RZ, UR6 ;  /* 0x00000006ff067e24 */ /* 0x000fe2000f8e00ff */
[----:B----4-:R-:W-:Y:S01]  /*6250*/  MOV R11, UR5 ;  /* 0x00000005000b7c02 */ /* 0x010fe20008000f00 */
[----:B------:R-:W-:Y:S02]  /*6260*/  IMAD.U32 R10, RZ, RZ, UR4 ;  /* 0x00000004ff0a7e24 */ /* 0x000fe4000f8e00ff */
[----:B------:R-:W-:Y:S07]  /*6270*/  LEPC R20, `(.L_x_102) ;  /* 0x000000001014794e */ /* 0x000fee0000000000 */
[----:B--2---:R-:W-:Y:S05]  /*6280*/  CALL.ABS.NOINC R2 ;  /* 0x0000000002007343 */ /* 0x004fea0003c00000 */
.L_x_102:
[----:B------:R-:W-:Y:S05]  /*6290*/  BSYNC.RECONVERGENT B6 ;  /* 0x0000000000067941 */ /* 0x000fea0003800200 */
.L_x_101:
[----:B------:R-:W-:Y:S02]  /*62a0*/  R2UR UR6, R149 ;  /* 0x00000000950672ca */ /* 0x000fe400000e0000 */
[----:B------:R-:W-:Y:S02]  /*62b0*/  R2UR UR5, R162 ;  /* 0x00000000a20572ca */ /* 0x000fe400000e0000 */
[----:B------:R-:W-:Y:S02]  /*62c0*/  R2UR UR4, R161 ;  /* 0x00000000a10472ca */ /* 0x000fe400000e0000 */
[----:B------:R-:W-:Y:S02]  /*62d0*/  ISETP.NE.U32.AND P4, PT, R142, RZ, PT ;  /* 0x000000ff8e00720c */ /* 0x000fe40003f85070 */
[----:B------:R-:W-:Y:S02]  /*62e0*/  ISETP.NE.U32.AND P2, PT, RZ, UR54, PT ;  /* 0x00000036ff007c0c */ /* 0x000fe4000bf45070 */
[----:B------:R-:W-:Y:S02]  /*62f0*/  ISETP.NE.AND.EX P4, PT, R143, RZ, PT, P4 ;  /* 0x000000ff8f00720c */ /* 0x000fe40003f85340 */
[----:B------:R-:W-:Y:S01]  /*6300*/  ISETP.NE.AND.EX P2, PT, RZ, UR55, PT, P2 ;  /* 0x00000037ff007c0c */ /* 0x000fe2000bf45320 */
[----:B------:R-:W-:Y:S02]  /*6310*/  UISETP.NE.AND UP2, UPT, UR6, URZ, UPT ;  /* 0x000000ff0600728c */ /* 0x000fe4000bf45270 */
[----:B------:R-:W-:Y:S04]  /*6320*/  UISETP.NE.U32.AND UP0, UPT, UR5, URZ, UPT ;  /* 0x000000ff0500728c */ /* 0x000fe8000bf05070 */
[----:B------:R-:W-:Y:S01]  /*6330*/  UISETP.NE.AND.EX UP1, UPT, UR4, URZ, UPT, UP0 ;  /* 0x000000ff0400728c */ /* 0x000fe2000bf25300 */
[----:B------:R-:W-:Y:S01]  /*6340*/  PLOP3.LUT P1, PT, PT, PT, UP2, 0x80, 0x8 ;  /* 0x000000000008781c */ /* 0x000fe20003f2f028 */
[----:B------:R-:W-:Y:S03]  /*6350*/  UPLOP3.LUT UP0, UPT, UPT, UPT, UPT, 0x40, 0x4 ;  /* 0x000000000004789c */ /* 0x000fe60003f0e870 */
[----:B------:R-:W-:Y:S06]  /*6360*/  @UP2 UPLOP3.LUT UP0, UPT, UPT, UPT, UP1, 0x80, 0x8 ;  /* 0x000000000008289c */ /* 0x000fec0003f0f010 */
[----:B------:R-:W-:Y:S01]  /*6370*/  PLOP3.LUT P0, PT, PT, PT, UP0, 0x80, 0x8 ;  /* 0x000000000008781c */ /* 0x000fe20003f0f008 */
[----:B------:R-:W-:Y:S01]  /*6380*/  @!UPT UIADD3 URZ, UPT, UPT, URZ, URZ, URZ ;  /* 0x000000fffffff290 */ /* 0x000fe2000fffe0ff */
[----:B------:R-:W-:Y:S11]  /*6390*/  BRA.U !UP1, `(.L_x_104) ;  /* 0x0000000109407547 */ /* 0x000ff6000b800000 */
[----:B------:R-:W-:Y:S01]  /*63a0*/  UISETP.NE.U32.AND UP0, UPT, UR54, URZ, UPT ;  /* 0x000000ff3600728c */ /* 0x000fe2000bf05070 */
[----:B------:R-:W-:Y:S01]  /*63b0*/  R2UR UR6, R162 ;  /* 0x00000000a20672ca */ /* 0x000fe200000e0000 */
[----:B------:R-:W2:Y:S01]  /*63c0*/  LDCU.64 UR8, c[0x0][0x358] ;  /* 0x00006b00ff0877ac */ /* 0x000ea20008000a00 */
[----:B------:R-:W-:Y:S02]  /*63d0*/  HFMA2 R146, -RZ, RZ, 0, 5.9604644775390625e-08 ;  /* 0x00000001ff927431 */ /* 0x000fe400000001ff */
[----:B-1----:R-:W-:Y:S01]  /*63e0*/  IMAD.MOV.U32 R0, RZ, RZ, 0x1 ;  /* 0x00000001ff007424 */ /* 0x002fe200078e00ff */
[----:B------:R-:W-:Y:S06]  /*63f0*/  UISETP.NE.AND.EX UP0, UPT, UR55, URZ, UPT, UP0 ;  /* 0x000000ff3700728c */ /* 0x000fec000bf05300 */
[----:B------:R-:W-:Y:S05]  /*6400*/  PLOP3.LUT P3, PT, PT, PT, UP0, 0x80, 0x8 ;  /* 0x000000000008781c */ /* 0x000fea0003f6f008 */
[----:B------:R-:W1:Y:S01]  /*6410*/  @UP0 LDCU.64 UR4, c[0x0][0x888] ;  /* 0x00011100ff0407ac */ /* 0x000e620008000a00 */
[----:B------:R-:W-:Y:S07]  /*6420*/  @UP0 UIMAD UR6, UR36, UR6, URZ ;  /* 0x00000006240602a4 */ /* 0x000fee000f8e02ff */
[----:B------:R-:W-:Y:S01]  /*6430*/  @!P3 PRMT R146, R0, 0x7610, R146 ;  /* 0x000076100092b816 */ /* 0x000fe20000000092 */
[----:B-1----:R-:W-:Y:S06]  /*6440*/  @UP0 UIMAD.WIDE UR4, UR6, 0x4, UR4 ;  /* 0x00000004060408a5 */ /* 0x002fec000f8e0204 */
[----:B------:R-:W-:Y:S02]  /*6450*/  IMAD.U32 R2, RZ, RZ, UR4 ;  /* 0x00000004ff027e24 */ /* 0x000fe4000f8e00ff */
[----:B------:R-:W-:Y:S03]  /*6460*/  IMAD.U32 R3, RZ, RZ, UR5 ;  /* 0x00000005ff037e24 */ /* 0x000fe6000f8e00ff */
[----:B------:R-:W1:Y:S02]  /*6470*/  @!UP0 LDCU UR4, c[0x0][0x880] ;  /* 0x00011000ff0487ac */ /* 0x000e640008000800 */
[----:B--2--5:R2:W5:Y:S02]  /*6480*/  @P3 LDG.E R73, desc[UR8][R2.64] ;  /* 0x0000000802493981 */ /* 0x024564000c1e1900 */
[----:B-12---:R-:W-:Y:S02]  /*6490*/  @!P3 MOV R73, UR4 ;  /* 0x000000040049bc02 */ /* 0x006fe40008000f00 */
.L_x_104:
[----:B------:R-:W-:Y:S05]  /*64a0*/  @!P4 BRA `(.L_x_105) ;  /* 0x000000000024c947 */ /* 0x000fea0003800000 */
[----:B------:R-:W-:Y:S01]  /*64b0*/  ISETP.NE.U32.AND P3, PT, R140, RZ, PT ;  /* 0x000000ff8c00720c */ /* 0x000fe20003f65070 */
[----:B------:R-:W2:Y:S03]  /*64c0*/  LDCU.64 UR4, c[0x0][0x358] ;  /* 0x00006b00ff0477ac */ /* 0x000ea60008000a00 */
[----:B------:R-:W-:Y:S11]  /*64d0*/  ISETP.NE.AND.EX P3, PT, R141, RZ, PT, P3 ;  /* 0x000000ff8d00720c */ /* 0x000ff60003f65330 */
[----:B------:R-:W-:Y:S02]  /*64e0*/  @!UPT UIADD3 URZ, UPT, UPT, URZ, URZ, URZ ;  /* 0x000000fffffff290 */ /* 0x000fe4000fffe0ff */
[----:B------:R-:W3:Y:S01]  /*64f0*/  @P3 LDC.64 R2, c[0x0][0x8a8] ;  /* 0x00022a00ff023b82 */ /* 0x000ee20000000a00 */
[----:B-1----:R-:W-:Y:S04]  /*6500*/  @P3 IMAD R0, R142, UR36, RZ ;  /* 0x000000248e003c24 */ /* 0x002fe8000f8e02ff */
[----:B---3--:R-:W-:Y:S05]  /*6510*/  @P3 IMAD.WIDE R2, R0, 0x4, R2 ;  /* 0x0000000400023825 */ /* 0x008fea00078e0202 */
[----:B--2--5:R2:W5:Y:S02]  /*6520*/  @P3 LDG.E R70, desc[UR4][R2.64] ;  /* 0x0000000402463981 */ /* 0x024564000c1e1900 */
[----:B--2---:R-:W3:Y:S02]  /*6530*/  @!P3 LDC R70, c[0x0][0x8a0] ;  /* 0x00022800ff46bb82 */ /* 0x004ee40000000800 */
.L_x_105:
[----:B-----5:R-:W-:Y:S01]  /*6540*/  FSETP.NEU.AND P3, PT, R73, RZ, PT ;  /* 0x000000ff4900720b */ /* 0x020fe20003f6d000 */
[----:B------:R-:W-:Y:S01]  /*6550*/  IMAD.SHL.U32 R165, R144, 0x2, RZ ;  /* 0x0000000290a57824 */ /* 0x000fe200078e00ff */
[----:B------:R-:W-:Y:S01]  /*6560*/  SEL R5, RZ, 0xffffffff, P2 ;  /* 0xffffffffff057807 */ /* 0x000fe20001000000 */
[----:B------:R-:W-:Y:S01]  /*6570*/  IMAD.SHL.U32 R79, R158, 0x10, RZ ;  /* 0x000000109e4f7824 */ /* 0x000fe200078e00ff */
[----:B------:R-:W-:Y:S01]  /*6580*/  @P1 LOP3.LUT P2, RZ, R146, 0xff, RZ, 0xc0, !PT ;  /* 0x000000ff92ff1812 */ /* 0x000fe2000784c0ff */
[----:B------:R-:W-:Y:S01]  /*6590*/  VIADD R108, R165, UR44 ;  /* 0x0000002ca56c7c36 */ /* 0x000fe20008000000 */
[----:B-1----:R-:W-:Y:S01]  /*65a0*/  @P1 SEL R0, RZ, 0xffffffff, P3 ;  /* 0xffffffffff001807 */ /* 0x002fe20001800000 */
[----:B------:R-:W-:Y:S01]  /*65b0*/  IMAD.SHL.U32 R85, R159, 0x10, RZ ;  /* 0x000000109f557824 */ /* 0x000fe200078e00ff */
[----:B------:R-:W-:Y:S01]  /*65c0*/  LOP3.LUT R157, R157, 0x1, RZ, 0x3c, !PT ;  /* 0x000000019d9d7812 */ /* 0x000fe200078e3cff */
[----:B------:R-:W-:Y:S01]  /*65d0*/  IMAD.IADD R154, R108, 0x1, R79 ;  /* 0x000000016c9a7824 */ /* 0x000fe200078e024f */
[----:B------:R-:W-:Y:S01]  /*65e0*/  @P0 SEL R0, R5, R0, !P2 ;  /* 0x0000000005000207 */ /* 0x000fe20005000000 */
[----:B------:R-:W-:Y:S01]  /*65f0*/  BSSY B1, `(.L_x_106) ;  /* 0x000004f000017945 */ /* 0x000fe20003800000 */
[----:B------:R-:W-:Y:S01]  /*6600*/  LEA R166, R68, UR44, 0x3 ;  /* 0x0000002c44a67c11 */ /* 0x000fe2000f8e18ff */
[----:B------:R-:W-:Y:S01]  /*6610*/  IMAD.MOV.U32 R84, RZ, RZ, 0x1 ;  /* 0x00000001ff547424 */ /* 0x000fe200078e00ff */
[----:B------:R-:W-:Y:S01]  /*6620*/  @P1 LOP3.LUT R0, R0, 0x1, RZ, 0xc0, !PT ;  /* 0x0000000100001812 */ /* 0x000fe200078ec0ff */
[----:B------:R-:W-:Y:S01]  /*6630*/  IMAD R71, R68, 0x100, R69 ;  /* 0x0000010044477824 */ /* 0x000fe200078e0245 */
[----:B------:R-:W-:Y:S01]  /*6640*/  SHF.L.U32 R3, R156, 0x1f, RZ ;  /* 0x0000001f9c037819 */ /* 0x000fe200000006ff */
[----:B------:R-:W-:Y:S01]  /*6650*/  IMAD.MOV.U32 R78, RZ, RZ, RZ ;  /* 0x000000ffff4e7224 */ /* 0x000fe200078e00ff */
[----:B------:R-:W-:Y:S02]  /*6660*/  ISETP.NE.U32.OR P6, PT, R0, 0x1, !P1 ;  /* 0x000000010000780c */ /* 0x000fe40004fc5470 */
[----:B------:R-:W-:Y:S02]  /*6670*/  CS2R R138, SRZ ;  /* 0x00000000008a7805 */ /* 0x000fe4000001ff00 */
[----:B------:R-:W-:Y:S02]  /*6680*/  PLOP3.LUT P2, PT, PT, PT, UP1, 0x80, 0x8 ;  /* 0x000000000008781c */ /* 0x000fe40003f4f018 */
[----:B------:R-:W-:Y:S02]  /*6690*/  CS2R R136, SRZ ;  /* 0x0000000000887805 */ /* 0x000fe4000001ff00 */
[----:B------:R-:W-:Y:S02]  /*66a0*/  LOP3.LUT P4, R151, R146, 0xff, RZ, 0xc0, !PT ;  /* 0x000000ff92977812 */ /* 0x000fe4000788c0ff */
[----:B------:R-:W-:Y:S02]  /*66b0*/  CS2R R130, SRZ ;  /* 0x0000000000827805 */ /* 0x000fe4000001ff00 */
[----:B------:R-:W-:Y:S02]  /*66c0*/  SEL R0, RZ, 0xffffffff, P3 ;  /* 0xffffffffff007807 */ /* 0x000fe40001800000 */
[----:B------:R-:W-:Y:S02]  /*66d0*/  CS2R R128, SRZ ;  /* 0x0000000000807805 */ /* 0x000fe4000001ff00 */
[----:B------:R-:W-:Y:S02]  /*66e0*/  P2R R163, PR, RZ, 0x40 ;  /* 0x00000040ffa37803 */ /* 0x000fe40000000000 */
[----:B------:R-:W-:Y:S02]  /*66f0*/  CS2R R122, SRZ ;  /* 0x00000000007a7805 */ /* 0x000fe4000001ff00 */
[----:B------:R-:W-:Y:S02]  /*6700*/  CS2R R120, SRZ ;  /* 0x0000000000787805 */ /* 0x000fe4000001ff00 */
[----:B------:R-:W-:Y:S02]  /*6710*/  CS2R R114, SRZ ;  /* 0x0000000000727805 */ /* 0x000fe4000001ff00 */
[----:B------:R-:W-:Y:S02]  /*6720*/  CS2R R112, SRZ ;  /* 0x0000000000707805 */ /* 0x000fe4000001ff00 */
[----:B------:R-:W-:Y:S02]  /*6730*/  @P6 SHF.L.U32 R2, R157, 0x1f, RZ ;  /* 0x0000001f9d026819 */ /* 0x000fe400000006ff */
[----:B------:R-:W-:Y:S02]  /*6740*/  CS2R R106, SRZ ;  /* 0x00000000006a7805 */ /* 0x000fe4000001ff00 */
[----:B------:R-:W-:Y:S02]  /*6750*/  @P2 SEL R0, R5, R0, !P4 ;  /* 0x0000000005002207 */ /* 0x000fe40006000000 */
[----:B------:R-:W-:Y:S01]  /*6760*/  CS2R R104, SRZ ;  /* 0x0000000000687805 */ /* 0x000fe2000001ff00 */
[----:B------:R-:W1:Y:S01]  /*6770*/  @P6 SYNCS.PHASECHK.TRANS64.TRYWAIT P1, [UR44+0x20], R2 ;  /* 0x00002002ff0065a7 */ /* 0x000e62000802112c */
[----:B------:R-:W-:Y:S02]  /*6780*/  CS2R R98, SRZ ;  /* 0x0000000000627805 */ /* 0x000fe4000001ff00 */
[----:B------:R-:W-:Y:S02]  /*6790*/  LOP3.LUT R0, R0, 0x1, RZ, 0xc0, !PT ;  /* 0x0000000100007812 */ /* 0x000fe400078ec0ff */
[----:B------:R-:W-:Y:S02]  /*67a0*/  CS2R R96, SRZ ;  /* 0x0000000000607805 */ /* 0x000fe4000001ff00 */
[----:B------:R-:W-:Y:S02]  /*67b0*/  CS2R R90, SRZ ;  /* 0x00000000005a7805 */ /* 0x000fe4000001ff00 */
[----:B------:R-:W-:Y:S02]  /*67c0*/  CS2R R88, SRZ ;  /* 0x0000000000587805 */ /* 0x000fe4000001ff00 */
[----:B------:R-:W-:Y:S02]  /*67d0*/  ISETP.NE.U32.AND P5, PT, R0, 0x1, PT ;  /* 0x000000010000780c */ /* 0x000fe40003fa5070 */
[----:B------:R-:W-:Y:S02]  /*67e0*/  CS2R R82, SRZ ;  /* 0x0000000000527805 */ /* 0x000fe4000001ff00 */
[----:B------:R-:W-:Y:S01]  /*67f0*/  CS2R R80, SRZ ;  /* 0x0000000000507805 */ /* 0x000fe2000001ff00 */
[----:B------:R-:W-:Y:S01]  /*6800*/  IMAD.IADD R164, R108, 0x1, R85 ;  /* 0x000000016ca47824 */ /* 0x000fe200078e0255 */
[----:B------:R-:W-:Y:S01]  /*6810*/  P2R R86, PR, RZ, 0x20 ;  /* 0x00000020ff567803 */ /* 0x000fe20000000000 */
[----:B------:R-:W-:Y:S01]  /*6820*/  IMAD.IADD R153, R85, 0x1, R154 ;  /* 0x0000000155997824 */ /* 0x000fe200078e029a */
[----:B------:R2:W4:Y:S01]  /*6830*/  SYNCS.PHASECHK.TRANS64.TRYWAIT P0, [R166+URZ+0x90], R3 ;  /* 0x00009003a60075a7 */ /* 0x00052200080011ff */
[----:B-1----:R-:W-:Y:S01]  /*6840*/  @P6 SEL R84, RZ, 0x1, !P1 ;  /* 0x00000001ff546807 */ /* 0x002fe20004800000 */
[----:B--2---:R-:W-:Y:S06]  /*6850*/  @!P6 BRA `(.L_x_107) ;  /* 0x0000000000a0e947 */ /* 0x004fec0003800000 */
[----:B------:R-:W-:Y:S01]  /*6860*/  @P5 IMAD.MOV.U32 R5, RZ, RZ, -0x10 ;  /* 0xfffffff0ff055424 */ /* 0x000fe200078e00ff */
[----:B------:R-:W-:Y:S01]  /*6870*/  ISETP.NE.AND P1, PT, R84, RZ, PT ;  /* 0x000000ff5400720c */ /* 0x000fe20003f25270 */
[----:B------:R-:W-:Y:S01]  /*6880*/  BSSY B0, `(.L_x_108) ;  /* 0x0000010000007945 */ /* 0x000fe20003800000 */
[----:B------:R-:W-:Y:S02]  /*6890*/  ISETP.NE.U32.AND P6, PT, R145, 0x1, PT ;  /* 0x000000019100780c */ /* 0x000fe40003fc5070 */
[----:B------:R-:W-:Y:S02]  /*68a0*/  CS2R R90, SRZ ;  /* 0x00000000005a7805 */ /* 0x000fe4000001ff00 */
[----:B------:R-:W-:Y:S02]  /*68b0*/  CS2R R88, SRZ ;  /* 0x0000000000587805 */ /* 0x000fe4000001ff00 */
[----:B------:R-:W-:Y:S02]  /*68c0*/  CS2R R106, SRZ ;  /* 0x00000000006a7805 */ /* 0x000fe4000001ff00 */
[----:B------:R-:W-:Y:S02]  /*68d0*/  @P5 SEL R5, R5, 0x10, !P6 ;  /* 0x0000001005055807 */ /* 0x000fe40007000000 */
[----:B------:R-:W-:Y:S02]  /*68e0*/  CS2R R104, SRZ ;  /* 0x0000000000687805 */ /* 0x000fe4000001ff00 */
[----:B------:R-:W-:Y:S02]  /*68f0*/  CS2R R122, SRZ ;  /* 0x00000000007a7805 */ /* 0x000fe4000001ff00 */
[----:B------:R-:W-:Y:S01]  /*6900*/  CS2R R120, SRZ ;  /* 0x0000000000787805 */ /* 0x000fe2000001ff00 */
[----:B------:R-:W-:Y:S02]  /*6910*/  @P5 IMAD.IADD R6, R108, 0x1, R5 ;  /* 0x000000016c065824 */ /* 0x000fe400078e0205 */
[C---:B------:R-:W-:Y:S02]  /*6920*/  @P5 IMAD.IADD R4, R5.reuse, 0x1, R164 ;  /* 0x0000000105045824 */ /* 0x040fe400078e02a4 */
[----:B------:R-:W-:Y:S01]  /*6930*/  @P5 IMAD.IADD R2, R5, 0x1, R154 ;  /* 0x0000000105025824 */ /* 0x000fe200078e029a */
[----:B------:R-:W-:Y:S06]  /*6940*/  @P1 BRA `(.L_x_109) ;  /* 0x00000000000c1947 */ /* 0x000fec0003800000 */
[----:B------:R-:W-:Y:S04]  /*6950*/  SHF.L.U32 R7, R157, 0x1f, RZ ;  /* 0x0000001f9d077819 */ /* 0x000fe800000006ff */
[----:B------:R-:W1:Y:S02]  /*6960*/  SYNCS.PHASECHK.TRANS64.TRYWAIT P1, [UR44+0x20], R7 ;  /* 0x00002007ff0075a7 */ /* 0x000e64000802112c */
[----:B-1----:R-:W-:Y:S05]  /*6970*/  @!P1 BRA `(.L_x_110) ;  /* 0x0000005c00609947 */ /* 0x002fea0003800000 */
.L_x_109:
[----:B------:R-:W-:Y:S05]  /*6980*/  BSYNC B0 ;  /* 0x0000000000007941 */ /* 0x000fea0003800000 */
.L_x_108:
[----:B------:R-:W-:Y:S01]  /*6990*/  ISETP.NE.AND P1, PT, R86, RZ, PT ;  /* 0x000000ff5600720c */ /* 0x000fe20003f25270 */
[----:B------:R-:W-:Y:S01]  /*69a0*/  IMAD.MOV.U32 R139, RZ, RZ, RZ ;  /* 0x000000ffff8b7224 */ /* 0x000fe200078e00ff */
[----:B------:R-:W-:Y:S02]  /*69b0*/  CS2R R136, SRZ ;  /* 0x0000000000887805 */ /* 0x000fe4000001ff00 */
[----:B------:R-:W-:Y:S02]  /*69c0*/  CS2R R82, SRZ ;  /* 0x0000000000527805 */ /* 0x000fe4000001ff00 */
[----:B------:R-:W-:Y:S02]  /*69d0*/  CS2R R80, SRZ ;  /* 0x0000000000507805 */ /* 0x000fe4000001ff00 */
[----:B------:R-:W-:Y:S02]  /*69e0*/  CS2R R98, SRZ ;  /* 0x0000000000627805 */ /* 0x000fe4000001ff00 */
[----:B------:R-:W-:Y:S02]  /*69f0*/  CS2R R96, SRZ ;  /* 0x0000000000607805 */ /* 0x000fe4000001ff00 */
[----:B------:R-:W-:Y:S02]  /*6a00*/  CS2R R114, SRZ ;  /* 0x0000000000727805 */ /* 0x000fe4000001ff00 */
[----:B------:R-:W-:Y:S02]  /*6a10*/  CS2R R112, SRZ ;  /* 0x0000000000707805 */ /* 0x000fe4000001ff00 */
[----:B------:R-:W-:Y:S02]  /*6a20*/  CS2R R130, SRZ ;  /* 0x0000000000827805 */ /* 0x000fe4000001ff00 */
[----:B------:R-:W-:Y:S01]  /*6a30*/  CS2R R128, SRZ ;  /* 0x0000000000807805 */ /* 0x000fe2000001ff00 */
[----:B------:R-:W-:Y:S01]  /*6a40*/  IMAD.MOV.U32 R78, RZ, RZ, 0x1 ;  /* 0x00000001ff4e7424 */ /* 0x000fe200078e00ff */
[----:B------:R2:W2:Y:S01]  /*6a50*/  @P1 LDS.128 R88, [R6+0x400] ;  /* 0x0004000006581984 */ /* 0x0004a20000000c00 */
[----:B-1----:R-:W-:Y:S03]  /*6a60*/  @P1 IMAD.IADD R0, R5, 0x1, R153 ;  /* 0x0000000105001824 */ /* 0x002fe600078e0299 */
[----:B------:R1:W1:Y:S04]  /*6a70*/  @P1 LDS.128 R104, [R4+0x400] ;  /* 0x0004000004681984 */ /* 0x0002680000000c00 */
[----:B------:R1:W1:Y:S04]  /*6a80*/  @P1 LDS.128 R120, [R2+0x400] ;  /* 0x0004000002781984 */ /* 0x0002680000000c00 */
[----:B------:R1:W1:Y:S04]  /*6a90*/  @P1 LDS.128 R136, [R0+0x400] ;  /* 0x0004000000881984 */ /* 0x0002680000000c00 */
[----:B------:R1:W1:Y:S04]  /*6aa0*/  @P1 LDS.128 R80, [R165+UR44+0x400] ;  /* 0x0004002ca5501984 */ /* 0x0002680008000c00 */
[----:B------:R1:W1:Y:S04]  /*6ab0*/  @P1 LDS.128 R96, [R164+0x400] ;  /* 0x00040000a4601984 */ /* 0x0002680000000c00 */
[----:B------:R1:W1:Y:S04]  /*6ac0*/  @P1 LDS.128 R112, [R154+0x400] ;  /* 0x000400009a701984 */ /* 0x0002680000000c00 */
[----:B------:R1:W1:Y:S02]  /*6ad0*/  @P1 LDS.128 R128, [R153+0x400] ;  /* 0x0004000099801984 */ /* 0x0002640000000c00 */
.L_x_107:
[----:B------:R-:W-:Y:S05]  /*6ae0*/  BSYNC B1 ;  /* 0x0000000000017941 */ /* 0x000fea0003800000 */
.L_x_106:
[----:B-1----:R-:W-:Y:S04]  /*6af0*/  SHF.R.U32.HI R0, RZ, 0x15, R71 ;  /* 0x00000015ff007819 */ /* 0x002fe80000011647 */
[----:B------:R-:W-:Y:S01]  /*6b00*/  LOP3.LUT P1, RZ, R0, 0x3, R147, 0x48, !PT ;  /* 0x0000000300ff7812 */ /* 0x000fe20007824893 */
[----:B------:R-:W-:Y:S01]  /*6b10*/  @!UPT UIADD3 URZ, UPT, UPT, URZ, URZ, URZ ;  /* 0x000000fffffff290 */ /* 0x000fe2000fffe0ff */
[----:B----4-:R-:W-:Y:S11]  /*6b20*/  @P0 BRA `(.L_x_111) ;  /* 0x0000000000080947 */ /* 0x010ff60003800000 */
[----:B------:R-:W1:Y:S02]  /*6b30*/  SYNCS.PHASECHK.TRANS64.TRYWAIT P0, [R166+URZ+0x90], R3 ;  /* 0x00009003a60075a7 */ /* 0x000e6400080011ff */
[----:B-1----:R-:W-:Y:S05]  /*6b40*/  @!P0 BRA `(.L_x_112) ;  /* 0x0000005c00048947 */ /* 0x002fea0003800000 */
.L_x_111:
[----:B------:R-:W-:Y:S05]  /*6b50*/  @!P1 BRA `(.L_x_113) ;  /* 0x0000000000409947 */ /* 0x000fea0003800000 */
[----:B------:R-:W4:Y:S01]  /*6b60*/  LDCU.64 UR8, c[0x4][0x70] ;  /* 0x01000e00ff0877ac */ /* 0x000f220008000a00 */
[----:B-1----:R-:W-:Y:S01]  /*6b70*/  MOV R3, 0x0 ;  /* 0x0000000000037802 */ /* 0x002fe20000000f00 */
[----:B------:R-:W-:Y:S02]  /*6b80*/  HFMA2 R12, -RZ, RZ, 0, 5.9604644775390625e-08 ;  /* 0x00000001ff0c7431 */ /* 0x000fe400000001ff */
[----:B------:R-:W-:Y:S02]  /*6b90*/  IMAD.MOV.U32 R8, RZ, RZ, 0x192 ;  /* 0x00000192ff087424 */ /* 0x000fe400078e00ff */
[----:B------:R-:W-:Y:S01]  /*6ba0*/  IMAD.MOV.U32 R13, RZ, RZ, RZ ;  /* 0x000000ffff0d7224 */ /* 0x000fe200078e00ff */
[----:B------:R-:W1:Y:S01]  /*6bb0*/  LDCU.64 UR6, c[0x4][0x78] ;  /* 0x01000f00ff0677ac */ /* 0x000e620008000a00 */
[----:B------:R-:W3:Y:S01]  /*6bc0*/  LDC.64 R2, c[0x4][R3] ;  /* 0x0100000003027b82 */ /* 0x000ee20000000a00 */
[----:B------:R-:W5:Y:S01]  /*6bd0*/  LDCU.64 UR4, c[0x4][0x10] ;  /* 0x01000200ff0477ac */ /* 0x000f620008000a00 */
[----:B----4-:R-:W-:Y:S01]  /*6be0*/  MOV R5, UR9 ;  /* 0x0000000900057c02 */ /* 0x010fe20008000f00 */
[----:B------:R-:W-:Y:S01]  /*6bf0*/  IMAD.U32 R4, RZ, RZ, UR8 ;  /* 0x00000008ff047e24 */ /* 0x000fe2000f8e00ff */
[----:B-1----:R-:W-:Y:S01]  /*6c00*/  MOV R7, UR7 ;  /* 0x0000000700077c02 */ /* 0x002fe20008000f00 */
[----:B--2---:R-:W-:Y:S01]  /*6c10*/  IMAD.U32 R6, RZ, RZ, UR6 ;  /* 0x00000006ff067e24 */ /* 0x004fe2000f8e00ff */
[----:B-----5:R-:W-:Y:S01]  /*6c20*/  MOV R11, UR5 ;  /* 0x00000005000b7c02 */ /* 0x020fe20008000f00 */
[----:B------:R-:W-:Y:S02]  /*6c30*/  IMAD.U32 R10, RZ, RZ, UR4 ;  /* 0x00000004ff0a7e24 */ /* 0x000fe4000f8e00ff */
[----:B------:R-:W-:Y:S07]  /*6c40*/  LEPC R20, `(.L_x_113) ;  /* 0x000000001014794e */ /* 0x000fee0000000000 */
[----:B---3--:R-:W-:Y:S05]  /*6c50*/  CALL.ABS.NOINC R2 ;  /* 0x0000000002007343 */ /* 0x008fea0003c00000 */
.L_x_113:
[----:B------:R-:W-:Y:S05]  /*6c60*/  WARPSYNC.ALL ;  /* 0x0000000000007948 */ /* 0x000fea0003800000 */
[----:B------:R-:W-:Y:S01]  /*6c70*/  R2UR UR4, R71 ;  /* 0x00000000470472ca */ /* 0x000fe200000e0000 */
[--C-:B------:R-:W-:Y:S01]  /*6c80*/  HADD2.F32 R72, -RZ, R80.reuse.H0_H0 ;  /* 0x20000050ff487230 */ /* 0x100fe20000004100 */
[----:B------:R-:W-:Y:S01]  /*6c90*/  MOV R87, 0xfffffff0 ;  /* 0xfffffff000577802 */ /* 0x000fe20000000f00 */
[----:B------:R-:W-:Y:S01]  /*6ca0*/  HADD2.F32 R75, -RZ, R80.H1_H1 ;  /* 0x30000050ff4b7230 */ /* 0x000fe20000004100 */
[----:B------:R-:W-:Y:S01]  /*6cb0*/  ISETP.NE.U32.AND P6, PT, R145, 0x1, PT ;  /* 0x000000019100780c */ /* 0x000fe20003fc5070 */
[----:B------:R-:W-:Y:S01]  /*6cc0*/  HADD2.F32 R74, -RZ, R81.H1_H1 ;  /* 0x30000051ff4a7230 */ /* 0x000fe20000004100 */
[----:B------:R-:W-:Y:S01]  /*6cd0*/  ISETP.NE.AND P0, PT, R160, RZ, PT ;  /* 0x000000ffa000720c */ /* 0x000fe20003f05270 */
[--C-:B------:R-:W-:Y:S01]  /*6ce0*/  HADD2.F32 R77, -RZ, R99.reuse.H0_H0 ;  /* 0x20000063ff4d7230 */ /* 0x100fe20000004100 */
[----:B------:R-:W-:Y:S01]  /*6cf0*/  SEL R87, R87, 0x10, !P6 ;  /* 0x0000001057577807 */ /* 0x000fe20007000000 */
[----:B------:R-:W-:Y:S01]  /*6d00*/  HADD2.F32 R76, -RZ, R99.H1_H1 ;  /* 0x30000063ff4c7230 */ /* 0x000fe20000004100 */
[----:B------:R-:W-:Y:S02]  /*6d10*/  BSSY.RECONVERGENT B0, `(.L_x_114) ;  /* 0x00000fb000007945 */ /* 0x000fe40003800200 */
[----:B------:R-:W-:Y:S01]  /*6d20*/  IADD3 R167, PT, PT, R108, R87, RZ ;  /* 0x000000576ca77210 */ /* 0x000fe20007ffe0ff */
[----:B--2---:R-:W3:Y:S01]  /*6d30*/  LDTM.x64 R4, tmem[UR4] ;  /* 0x00000004000479ee */ /* 0x004ee20008340000 */
[C---:B------:R-:W-:Y:S02]  /*6d40*/  IADD3 R168, PT, PT, R87.reuse, R164, RZ ;  /* 0x000000a457a87210 */ /* 0x040fe40007ffe0ff */
[C---:B------:R-:W-:Y:S02]  /*6d50*/  IADD3 R170, PT, PT, R87.reuse, R154, RZ ;  /* 0x0000009a57aa7210 */ /* 0x040fe40007ffe0ff */
[----:B------:R-:W-:Y:S01]  /*6d60*/  IADD3 R169, PT, PT, R87, R153, RZ ;  /* 0x0000009957a97210 */ /* 0x000fe20007ffe0ff */
[C---:B---3--:R-:W-:Y:S01]  /*6d70*/  FMUL R0, R70.reuse, R4 ;  /* 0x0000000446007220 */ /* 0x048fe20000400000 */
[C---:B------:R-:W-:Y:S01]  /*6d80*/  FMUL R2, R70.reuse, R5 ;  /* 0x0000000546027220 */ /* 0x040fe20000400000 */
[C---:B-1----:R-:W-:Y:S01]  /*6d90*/  FMUL R3, R70.reuse, R6 ;  /* 0x0000000646037220 */ /* 0x042fe20000400000 */
[C---:B------:R-:W-:Y:S01]  /*6da0*/  FMUL R7, R70.reuse, R7 ;  /* 0x0000000746077220 */ /* 0x040fe20000400000 */
[C---:B------:R-:W-:Y:S01]  /*6db0*/  FFMA R0, R73.reuse, R72, R0 ;  /* 0x0000004849007223 */ /* 0x040fe20000000000 */
[----:B------:R-:W-:Y:S02]  /*6dc0*/  HADD2.F32 R72, -RZ, R81.H0_H0 ;  /* 0x20000051ff487230 */ /* 0x000fe40000004100 */
[C---:B------:R-:W-:Y:S01]  /*6dd0*/  FFMA R2, R73.reuse, R75, R2 ;  /* 0x0000004b49027223 */ /* 0x040fe20000000002 */
[--C-:B------:R-:W-:Y:S02]  /*6de0*/  HADD2.F32 R75, -RZ, R82.reuse.H0_H0 ;  /* 0x20000052ff4b7230 */ /* 0x100fe40000004100 */
[C---:B------:R-:W-:Y:S01]  /*6df0*/  FMUL R4, R70.reuse, R8 ;  /* 0x0000000846047220 */ /* 0x040fe20000400000 */
[----:B------:R-:W-:Y:S01]  /*6e00*/  FMUL R5, R70, R9 ;  /* 0x0000000946057220 */ /* 0x000fe20000400000 */
[C---:B------:R-:W-:Y:S01]  /*6e10*/  FFMA R3, R73.reuse, R72, R3 ;  /* 0x0000004849037223 */ /* 0x040fe20000000003 */
[----:B------:R-:W-:Y:S01]  /*6e20*/  HADD2.F32 R72, -RZ, R82.H1_H1 ;  /* 0x30000052ff487230 */ /* 0x000fe20000004100 */
[----:B------:R-:W-:Y:S01]  /*6e30*/  F2FP.F16.F32.PACK_AB R92, R2, R0 ;  /* 0x00000000025c723e */ /* 0x000fe200000000ff */
[C---:B------:R-:W-:Y:S01]  /*6e40*/  FFMA R7, R73.reuse, R74, R7 ;  /* 0x0000004a49077223 */ /* 0x040fe20000000007 */
[C---:B------:R-:W-:Y:S01]  /*6e50*/  FFMA R4, R73.reuse, R75, R4 ;  /* 0x0000004b49047223 */ /* 0x040fe20000000004 */
[--C-:B------:R-:W-:Y:S02]  /*6e60*/  HADD2.F32 R74, -RZ, R83.reuse.H0_H0 ;  /* 0x20000053ff4a7230 */ /* 0x100fe40000004100 */
[----:B------:R-:W-:Y:S01]  /*6e70*/  FFMA R5, R73, R72, R5 ;  /* 0x0000004849057223 */ /* 0x000fe20000000005 */
[C---:B------:R-:W-:Y:S01]  /*6e80*/  FMUL R6, R70.reuse, R10 ;  /* 0x0000000a46067220 */ /* 0x040fe20000400000 */
[----:B------:R-:W-:Y:S01]  /*6e90*/  HADD2.F32 R72, -RZ, R83.H1_H1 ;  /* 0x30000053ff487230 */ /* 0x000fe20000004100 */
[----:B------:R-:W-:Y:S01]  /*6ea0*/  F2FP.F16.F32.PACK_AB R93, R7, R3 ;  /* 0x00000003075d723e */ /* 0x000fe200000000ff */
[C---:B------:R-:W-:Y:S01]  /*6eb0*/  FMUL R11, R70.reuse, R11 ;  /* 0x0000000b460b7220 */ /* 0x040fe20000400000 */
[----:B------:R-:W-:Y:S01]  /*6ec0*/  F2FP.F16.F32.PACK_AB R94, R5, R4 ;  /* 0x00000004055e723e */ /* 0x000fe200000000ff */
[C---:B------:R-:W-:Y:S01]  /*6ed0*/  FFMA R6, R73.reuse, R74, R6 ;  /* 0x0000004a49067223 */ /* 0x040fe20000000006 */
[C---:B------:R-:W-:Y:S01]  /*6ee0*/  FMUL R8, R70.reuse, R12 ;  /* 0x0000000c46087220 */ /* 0x040fe20000400000 */
[----:B------:R-:W-:Y:S01]  /*6ef0*/  FFMA R11, R73, R72, R11 ;  /* 0x00000048490b7223 */ /* 0x000fe2000000000b */
[--C-:B------:R-:W-:Y:S02]  /*6f00*/  HADD2.F32 R72, -RZ, R88.reuse.H0_H0 ;  /* 0x20000058ff487230 */ /* 0x100fe40000004100 */
[C---:B------:R-:W-:Y:S01]  /*6f10*/  FMUL R9, R70.reuse, R13 ;  /* 0x0000000d46097220 */ /* 0x040fe20000400000 */
[----:B------:R-:W-:Y:S02]  /*6f20*/  HADD2.F32 R74, -RZ, R88.H1_H1 ;  /* 0x30000058ff4a7230 */ /* 0x000fe40000004100 */
[C---:B------:R-:W-:Y:S01]  /*6f30*/  FMUL R10, R70.reuse, R14 ;  /* 0x0000000e460a7220 */ /* 0x040fe20000400000 */
[--C-:B------:R-:W-:Y:S01]  /*6f40*/  HADD2.F32 R75, -RZ, R89.reuse.H0_H0 ;  /* 0x20000059ff4b7230 */ /* 0x100fe20000004100 */
[----:B------:R-:W-:Y:S01]  /*6f50*/  F2FP.F16.F32.PACK_AB R95, R11, R6 ;  /* 0x000000060b5f723e */ /* 0x000fe200000000ff */
[C---:B------:R-:W-:Y:S01]  /*6f60*/  FFMA R8, R73.reuse, R72, R8 ;  /* 0x0000004849087223 */ /* 0x040fe20000000008 */
[----:B------:R-:W-:Y:S02]  /*6f70*/  HADD2.F32 R72, -RZ, R89.H1_H1 ;  /* 0x30000059ff487230 */ /* 0x000fe40000004100 */
[C---:B------:R-:W-:Y:S01]  /*6f80*/  FFMA R9, R73.reuse, R74, R9 ;  /* 0x0000004a49097223 */ /* 0x040fe20000000009 */
[----:B------:R-:W-:Y:S01]  /*6f90*/  FFMA R10, R73, R75, R10 ;  /* 0x0000004b490a7223 */ /* 0x000fe2000000000a */
[----:B------:R1:W-:Y:S01]  /*6fa0*/  STS.128 [R165+UR44+0x400], R92 ;  /* 0x0004005ca5007988 */ /* 0x0003e20008000c2c */
[C---:B------:R-:W-:Y:S01]  /*6fb0*/  FMUL R15, R70.reuse, R15 ;  /* 0x0000000f460f7220 */ /* 0x040fe20000400000 */
[--C-:B------:R-:W-:Y:S01]  /*6fc0*/  HADD2.F32 R75, -RZ, R90.reuse.H0_H0 ;  /* 0x2000005aff4b7230 */ /* 0x100fe20000004100 */
[----:B------:R-:W-:Y:S01]  /*6fd0*/  F2FP.F16.F32.PACK_AB R100, R9, R8 ;  /* 0x000000080964723e */ /* 0x000fe200000000ff */
[----:B------:R-:W-:Y:S02]  /*6fe0*/  HADD2.F32 R74, -RZ, R90.H1_H1 ;  /* 0x3000005aff4a7230 */ /* 0x000fe40000004100 */
[----:B------:R-:W-:Y:S01]  /*6ff0*/  FFMA R15, R73, R72, R15 ;  /* 0x00000048490f7223 */ /* 0x000fe2000000000f */
[C---:B------:R-:W-:Y:S01]  /*7000*/  FMUL R12, R70.reuse, R16 ;  /* 0x00000010460c7220 */ /* 0x040fe20000400000 */
[C---:B------:R-:W-:Y:S01]  /*7010*/  FMUL R13, R70.reuse, R17 ;  /* 0x00000011460d7220 */ /* 0x040fe20000400000 */
[--C-:B------:R-:W-:Y:S02]  /*7020*/  HADD2.F32 R72, -RZ, R91.reuse.H0_H0 ;  /* 0x2000005bff487230 */ /* 0x100fe40000004100 */
[C---:B------:R-:W-:Y:S01]  /*7030*/  FMUL R14, R70.reuse, R18 ;  /* 0x00000012460e7220 */ /* 0x040fe20000400000 */
[----:B------:R-:W-:Y:S01]  /*7040*/  F2FP.F16.F32.PACK_AB R101, R15, R10 ;  /* 0x0000000a0f65723e */ /* 0x000fe200000000ff */
[C---:B------:R-:W-:Y:S01]  /*7050*/  FFMA R12, R73.reuse, R75, R12 ;  /* 0x0000004b490c7223 */ /* 0x040fe2000000000c */
[C---:B------:R-:W-:Y:S01]  /*7060*/  FFMA R13, R73.reuse, R74, R13 ;  /* 0x0000004a490d7223 */ /* 0x040fe2000000000d */
[----:B------:R-:W-:Y:S01]  /*7070*/  FFMA R14, R73, R72, R14 ;  /* 0x00000048490e7223 */ /* 0x000fe2000000000e */
[----:B------:R-:W-:Y:S02]  /*7080*/  HADD2.F32 R74, -RZ, R91.H1_H1 ;  /* 0x3000005bff4a7230 */ /* 0x000fe40000004100 */
[C---:B------:R-:W-:Y:S01]  /*7090*/  FMUL R19, R70.reuse, R19 ;  /* 0x0000001346137220 */ /* 0x040fe20000400000 */
[--C-:B------:R-:W-:Y:S01]  /*70a0*/  HADD2.F32 R72, -RZ, R96.reuse.H0_H0 ;  /* 0x20000060ff487230 */ /* 0x100fe20000004100 */
[----:B------:R-:W-:Y:S01]  /*70b0*/  F2FP.F16.F32.PACK_AB R102, R13, R12 ;  /* 0x0000000c0d66723e */ /* 0x000fe200000000ff */
[C---:B------:R-:W-:Y:S01]  /*70c0*/  FMUL R16, R70.reuse, R20 ;  /* 0x0000001446107220 */ /* 0x040fe20000400000 */
[C---:B------:R-:W-:Y:S01]  /*70d0*/  FFMA R19, R73.reuse, R74, R19 ;  /* 0x0000004a49137223 */ /* 0x040fe20000000013 */
[----:B------:R-:W-:Y:S02]  /*70e0*/  HADD2.F32 R74, -RZ, R96.H1_H1 ;  /* 0x30000060ff4a7230 */ /* 0x000fe40000004100 */
[C---:B------:R-:W-:Y:S01]  /*70f0*/  FMUL R17, R70.reuse, R21 ;  /* 0x0000001546117220 */ /* 0x040fe20000400000 */
[----:B------:R-:W-:Y:S01]  /*7100*/  FFMA R16, R73, R72, R16 ;  /* 0x0000004849107223 */ /* 0x000fe20000000010 */
[--C-:B------:R-:W-:Y:S01]  /*7110*/  HADD2.F32 R72, -RZ, R97.reuse.H0_H0 ;  /* 0x20000061ff487230 */ /* 0x100fe20000004100 */
[----:B------:R-:W-:Y:S01]  /*7120*/  F2FP.F16.F32.PACK_AB R103, R19, R14 ;  /* 0x0000000e1367723e */ /* 0x000fe200000000ff */
[----:B------:R-:W-:Y:S01]  /*7130*/  FFMA R17, R73, R74, R17 ;  /* 0x0000004a49117223 */ /* 0x000fe20000000011 */
[C---:B------:R-:W-:Y:S01]  /*7140*/  FMUL R18, R70.reuse, R22 ;  /* 0x0000001646127220 */ /* 0x040fe20000400000 */
[C---:B------:R-:W-:Y:S01]  /*7150*/  FMUL R23, R70.reuse, R23 ;  /* 0x0000001746177220 */ /* 0x040fe20000400000 */
[--C-:B------:R-:W-:Y:S01]  /*7160*/  HADD2.F32 R75, -RZ, R98.reuse.H0_H0 ;  /* 0x20000062ff4b7230 */ /* 0x100fe20000004100 */
[----:B------:R2:W-:Y:S01]  /*7170*/  STS.128 [R167+0x400], R100 ;  /* 0x00040064a7007388 */ /* 0x0005e20000000c00 */
[----:B------:R-:W-:Y:S01]  /*7180*/  F2FP.F16.F32.PACK_AB R108, R17, R16 ;  /* 0x00000010116c723e */ /* 0x000fe200000000ff */
[C---:B------:R-:W-:Y:S01]  /*7190*/  FFMA R18, R73.reuse, R72, R18 ;  /* 0x0000004849127223 */ /* 0x040fe20000000012 */
[----:B------:R-:W-:Y:S02]  /*71a0*/  HADD2.F32 R72, -RZ, R97.H1_H1 ;  /* 0x30000061ff487230 */ /* 0x000fe40000004100 */
[C---:B------:R-:W-:Y:S01]  /*71b0*/  FMUL R20, R70.reuse, R24 ;  /* 0x0000001846147220 */ /* 0x040fe20000400000 */
[----:B------:R-:W-:Y:S02]  /*71c0*/  HADD2.F32 R74, -RZ, R98.H1_H1 ;  /* 0x30000062ff4a7230 */ /* 0x000fe40000004100 */
[C---:B------:R-:W-:Y:S01]  /*71d0*/  FMUL R21, R70.reuse, R25 ;  /* 0x0000001946157220 */ /* 0x040fe20000400000 */
[C---:B------:R-:W-:Y:S01]  /*71e0*/  FMUL R22, R70.reuse, R26 ;  /* 0x0000001a46167220 */ /* 0x040fe20000400000 */
[C---:B------:R-:W-:Y:S01]  /*71f0*/  FFMA R23, R73.reuse, R72, R23 ;  /* 0x0000004849177223 */ /* 0x040fe20000000017 */
[C---:B------:R-:W-:Y:S01]  /*7200*/  FFMA R20, R73.reuse, R75, R20 ;  /* 0x0000004b49147223 */ /* 0x040fe20000000014 */
[C---:B------:R-:W-:Y:S01]  /*7210*/  FFMA R21, R73.reuse, R74, R21 ;  /* 0x0000004a49157223 */ /* 0x040fe20000000015 */
[----:B------:R-:W-:Y:S01]  /*7220*/  FFMA R22, R73, R77, R22 ;  /* 0x0000004d49167223 */ /* 0x000fe20000000016 */
[C---:B------:R-:W-:Y:S01]  /*7230*/  FMUL R27, R70.reuse, R27 ;  /* 0x0000001b461b7220 */ /* 0x040fe20000400000 */
[--C-:B------:R-:W-:Y:S01]  /*7240*/  HADD2.F32 R72, -RZ, R104.reuse.H0_H0 ;  /* 0x20000068ff487230 */ /* 0x100fe20000004100 */
[----:B------:R-:W-:Y:S01]  /*7250*/  F2FP.F16.F32.PACK_AB R109, R23, R18 ;  /* 0x00000012176d723e */ /* 0x000fe200000000ff */
[C---:B------:R-:W-:Y:S01]  /*7260*/  FMUL R24, R70.reuse, R28 ;  /* 0x0000001c46187220 */ /* 0x040fe20000400000 */
[----:B------:R-:W-:Y:S01]  /*7270*/  F2FP.F16.F32.PACK_AB R110, R21, R20 ;  /* 0x00000014156e723e */ /* 0x000fe200000000ff */
[C---:B------:R-:W-:Y:S01]  /*7280*/  FFMA R27, R73.reuse, R76, R27 ;  /* 0x0000004c491b7223 */ /* 0x040fe2000000001b */
[----:B------:R-:W-:Y:S02]  /*7290*/  HADD2.F32 R74, -RZ, R104.H1_H1 ;  /* 0x30000068ff4a7230 */ /* 0x000fe40000004100 */
[----:B------:R-:W-:Y:S01]  /*72a0*/  FFMA R24, R73, R72, R24 ;  /* 0x0000004849187223 */ /* 0x000fe20000000018 */
[C---:B------:R-:W-:Y:S01]  /*72b0*/  FMUL R25, R70.reuse, R29 ;  /* 0x0000001d46197220 */ /* 0x040fe20000400000 */
[--C-:B------:R-:W-:Y:S01]  /*72c0*/  HADD2.F32 R75, -RZ, R105.reuse.H0_H0 ;  /* 0x20000069ff4b7230 */ /* 0x100fe20000004100 */
[----:B------:R-:W-:Y:S01]  /*72d0*/  F2FP.F16.F32.PACK_AB R111, R27, R22 ;  /* 0x000000161b6f723e */ /* 0x000fe200000000ff */
[C---:B------:R-:W-:Y:S01]  /*72e0*/  FMUL R26, R70.reuse, R30 ;  /* 0x0000001e461a7220 */ /* 0x040fe20000400000 */
[----:B------:R-:W-:Y:S02]  /*72f0*/  HADD2.F32 R72, -RZ, R105.H1_H1 ;  /* 0x30000069ff487230 */ /* 0x000fe40000004100 */
[C---:B------:R-:W-:Y:S01]  /*7300*/  FFMA R25, R73.reuse, R74, R25 ;  /* 0x0000004a49197223 */ /* 0x040fe20000000019 */
[C---:B------:R-:W-:Y:S01]  /*7310*/  FMUL R31, R70.reuse, R31 ;  /* 0x0000001f461f7220 */ /* 0x040fe20000400000 */
[----:B------:R3:W-:Y:S01]  /*7320*/  STS.128 [R164+0x400], R108 ;  /* 0x0004006ca4007388 */ /* 0x0007e20000000c00 */
[----:B------:R-:W-:Y:S01]  /*7330*/  FFMA R26, R73, R75, R26 ;  /* 0x0000004b491a7223 */ /* 0x000fe2000000001a */
[--C-:B------:R-:W-:Y:S01]  /*7340*/  HADD2.F32 R75, -RZ, R106.reuse.H0_H0 ;  /* 0x2000006aff4b7230 */ /* 0x100fe20000004100 */
[----:B-1----:R-:W-:Y:S01]  /*7350*/  F2FP.F16.F32.PACK_AB R92, R25, R24 ;  /* 0x00000018195c723e */ /* 0x002fe200000000ff */
[----:B------:R-:W-:Y:S01]  /*7360*/  FFMA R31, R73, R72, R31 ;  /* 0x00000048491f7223 */ /* 0x000fe2000000001f */
[C---:B------:R-:W-:Y:S01]  /*7370*/  FMUL R28, R70.reuse, R32 ;  /* 0x00000020461c7220 */ /* 0x040fe20000400000 */
[----:B------:R-:W-:Y:S02]  /*7380*/  HADD2.F32 R72, -RZ, R106.H1_H1 ;  /* 0x3000006aff487230 */ /* 0x000fe40000004100 */
[C---:B------:R-:W-:Y:S01]  /*7390*/  FMUL R29, R70.reuse, R33 ;  /* 0x00000021461d7220 */ /* 0x040fe20000400000 */
[--C-:B------:R-:W-:Y:S01]  /*73a0*/  HADD2.F32 R77, -RZ, R107.reuse.H0_H0 ;  /* 0x2000006bff4d7230 */ /* 0x100fe20000004100 */
[----:B------:R-:W-:Y:S01]  /*73b0*/  F2FP.F16.F32.PACK_AB R93, R31, R26 ;  /* 0x0000001a1f5d723e */ /* 0x000fe200000000ff */
[C---:B------:R-:W-:Y:S01]  /*73c0*/  FFMA R28, R73.reuse, R75, R28 ;  /* 0x0000004b491c7223 */ /* 0x040fe2000000001c */
        /* <DEDUP_REMOVED lines=16> */
[----:B------:R-:W-:Y:S01]  /*74d0*/  HADD2.F32 R72, -RZ, R113.H1_H1 ;  /* 0x30000071ff487230 */ /* 0x000fe20000004100 */
[----:B------:R1:W-:Y:S01]  /*74e0*/  STS.128 [R168+0x400], R92 ;  /* 0x0004005ca8007388 */ /* 0x0003e20000000c00 */
[C---:B------:R-:W-:Y:S01]  /*74f0*/  FMUL R39, R70.reuse, R39 ;  /* 0x0000002746277220 */ /* 0x040fe20000400000 */
[----:B--2---:R-:W-:Y:S01]  /*7500*/  F2FP.F16.F32.PACK_AB R100, R33, R32 ;  /* 0x000000202164723e */ /* 0x004fe200000000ff */
[C---:B------:R-:W-:Y:S01]  /*7510*/  FFMA R34, R73.reuse, R75, R34 ;  /* 0x0000004b49227223 */ /* 0x040fe20000000022 */
[--C-:B------:R-:W-:Y:S02]  /*7520*/  HADD2.F32 R75, -RZ, R114.reuse.H0_H0 ;  /* 0x20000072ff4b7230 */ /* 0x100fe40000004100 */
        /* <DEDUP_REMOVED lines=26> */
[----:B---3--:R-:W-:Y:S01]  /*76d0*/  F2FP.F16.F32.PACK_AB R108, R41, R40 ;  /* 0x00000028296c723e */ /* 0x008fe200000000ff */
        /* <DEDUP_REMOVED lines=9> */
[C---:B------:R-:W-:Y:S01]  /*7770*/  FFMA R45, R73.reuse, R74, R45 ;  /* 0x0000004a492d7223 */ /* 0x040fe2000000002d */
[C---:B------:R-:W-:Y:S01]  /*7780*/  FMUL R46, R70.reuse, R50 ;  /* 0x00000032462e7220 */ /* 0x040fe20000400000 */
[----:B------:R-:W-:Y:S02]  /*7790*/  HADD2.F32 R72, -RZ, R123.H1_H1 ;  /* 0x3000007bff487230 */ /* 0x000fe40000004100 */
[C---:B------:R-:W-:Y:S01]  /*77a0*/  FMUL R51, R70.reuse, R51 ;  /* 0x0000003346337220 */ /* 0x040fe20000400000 */
[C---:B------:R-:W-:Y:S01]  /*77b0*/  FMUL R48, R70.reuse, R52 ;  /* 0x0000003446307220 */ /* 0x040fe20000400000 */
[C---:B------:R-:W-:Y:S01]  /*77c0*/  FFMA R46, R73.reuse, R75, R46 ;  /* 0x0000004b492e7223 */ /* 0x040fe2000000002e */
[--C-:B------:R-:W-:Y:S02]  /*77d0*/  HADD2.F32 R75, -RZ, R128.reuse.H0_H0 ;  /* 0x20000080ff4b7230 */ /* 0x100fe40000004100 */
[C---:B------:R-:W-:Y:S01]  /*77e0*/  FFMA R51, R73.reuse, R72, R51 ;  /* 0x0000004849337223 */ /* 0x040fe20000000033 */
[----:B------:R-:W-:Y:S02]  /*77f0*/  HADD2.F32 R74, -RZ, R128.H1_H1 ;  /* 0x30000080ff4a7230 */ /* 0x000fe40000004100 */
[C---:B------:R-:W-:Y:S01]  /*7800*/  FMUL R49, R70.reuse, R53 ;  /* 0x0000003546317220 */ /* 0x040fe20000400000 */
[--C-:B------:R-:W-:Y:S02]  /*7810*/  HADD2.F32 R77, -RZ, R129.reuse.H0_H0 ;  /* 0x20000081ff4d7230 */ /* 0x100fe40000004100 */
[C---:B------:R-:W-:Y:S01]  /*7820*/  FMUL R50, R70.reuse, R54 ;  /* 0x0000003646327220 */ /* 0x040fe20000400000 */
[----:B------:R-:W-:Y:S02]  /*7830*/  HADD2.F32 R72, -RZ, R129.H1_H1 ;  /* 0x30000081ff487230 */ /* 0x000fe40000004100 */
[C---:B------:R-:W-:Y:S01]  /*7840*/  FMUL R55, R70.reuse, R55 ;  /* 0x0000003746377220 */ /* 0x040fe20000400000 */
[C---:B------:R-:W-:Y:S01]  /*7850*/  FFMA R48, R73.reuse, R75, R48 ;  /* 0x0000004b49307223 */ /* 0x040fe20000000030 */
[C---:B------:R-:W-:Y:S01]  /*7860*/  FFMA R49, R73.reuse, R74, R49 ;  /* 0x0000004a49317223 */ /* 0x040fe20000000031 */
[C---:B------:R-:W-:Y:S01]  /*7870*/  FFMA R50, R73.reuse, R77, R50 ;  /* 0x0000004d49327223 */ /* 0x040fe20000000032 */
[C---:B------:R-:W-:Y:S01]  /*7880*/  FFMA R55, R73.reuse, R72, R55 ;  /* 0x0000004849377223 */ /* 0x040fe20000000037 */
[--C-:B------:R-:W-:Y:S02]  /*7890*/  HADD2.F32 R75, -RZ, R130.reuse.H0_H0 ;  /* 0x20000082ff4b7230 */ /* 0x100fe40000004100 */
[C---:B------:R-:W-:Y:S01]  /*78a0*/  FMUL R52, R70.reuse, R56 ;  /* 0x0000003846347220 */ /* 0x040fe20000400000 */
        /* <DEDUP_REMOVED lines=9> */
[----:B------:R-:W-:Y:S01]  /*7940*/  FFMA R59, R73, R74, R59 ;  /* 0x0000004a493b7223 */ /* 0x000fe2000000003b */
[--C-:B------:R-:W-:Y:S02]  /*7950*/  HADD2.F32 R72, -RZ, R136.reuse.H0_H0 ;  /* 0x20000088ff487230 */ /* 0x100fe40000004100 */
[C---:B------:R-:W-:Y:S01]  /*7960*/  FMUL R56, R70.reuse, R60 ;  /* 0x0000003c46387220 */ /* 0x040fe20000400000 */
[----:B------:R-:W-:Y:S02]  /*7970*/  HADD2.F32 R74, -RZ, R136.H1_H1 ;  /* 0x30000088ff4a7230 */ /* 0x000fe40000004100 */
[C---:B------:R-:W-:Y:S01]  /*7980*/  FMUL R57, R70.reuse, R61 ;  /* 0x0000003d46397220 */ /* 0x040fe20000400000 */
[--C-:B------:R-:W-:Y:S02]  /*7990*/  HADD2.F32 R75, -RZ, R137.reuse.H0_H0 ;  /* 0x20000089ff4b7230 */ /* 0x100fe40000004100 */
[C---:B------:R-:W-:Y:S01]  /*79a0*/  FMUL R58, R70.reuse, R62 ;  /* 0x0000003e463a7220 */ /* 0x040fe20000400000 */
[----:B------:R-:W-:Y:S01]  /*79b0*/  F2FP.F16.F32.PACK_AB R110, R45, R44 ;  /* 0x0000002c2d6e723e */ /* 0x000fe200000000ff */
[----:B------:R-:W-:Y:S01]  /*79c0*/  FFMA R56, R73, R72, R56 ;  /* 0x0000004849387223 */ /* 0x000fe20000000038 */
[----:B------:R-:W-:Y:S01]  /*79d0*/  F2FP.F16.F32.PACK_AB R111, R51, R46 ;  /* 0x0000002e336f723e */ /* 0x000fe200000000ff */
[C---:B------:R-:W-:Y:S01]  /*79e0*/  FFMA R57, R73.reuse, R74, R57 ;  /* 0x0000004a49397223 */ /* 0x040fe20000000039 */
[C---:B------:R-:W-:Y:S01]  /*79f0*/  FFMA R58, R73.reuse, R75, R58 ;  /* 0x0000004b493a7223 */ /* 0x040fe2000000003a */
[----:B------:R-:W-:Y:S02]  /*7a00*/  HADD2.F32 R72, -RZ, R137.H1_H1 ;  /* 0x30000089ff487230 */ /* 0x000fe40000004100 */
[C---:B------:R-:W-:Y:S01]  /*7a10*/  FMUL R63, R70.reuse, R63 ;  /* 0x0000003f463f7220 */ /* 0x040fe20000400000 */
[----:B------:R1:W-:Y:S01]  /*7a20*/  STS.128 [R170+0x400], R108 ;  /* 0x0004006caa007388 */ /* 0x0003e20000000c00 */
[--C-:B------:R-:W-:Y:S02]  /*7a30*/  HADD2.F32 R75, -RZ, R138.reuse.H0_H0 ;  /* 0x2000008aff4b7230 */ /* 0x100fe40000004100 */
[C---:B------:R-:W-:Y:S01]  /*7a40*/  FMUL R60, R70.reuse, R64 ;  /* 0x00000040463c7220 */ /* 0x040fe20000400000 */
[----:B------:R-:W-:Y:S02]  /*7a50*/  HADD2.F32 R74, -RZ, R138.H1_H1 ;  /* 0x3000008aff4a7230 */ /* 0x000fe40000004100 */
[C---:B------:R-:W-:Y:S01]  /*7a60*/  FMUL R61, R70.reuse, R65 ;  /* 0x00000041463d7220 */ /* 0x040fe20000400000 */
[--C-:B------:R-:W-:Y:S02]  /*7a70*/  HADD2.F32 R77, -RZ, R139.reuse.H0_H0 ;  /* 0x2000008bff4d7230 */ /* 0x100fe40000004100 */
[C---:B------:R-:W-:Y:S01]  /*7a80*/  FMUL R62, R70.reuse, R66 ;  /* 0x00000042463e7220 */ /* 0x040fe20000400000 */
[----:B------:R-:W-:Y:S02]  /*7a90*/  HADD2.F32 R76, -RZ, R139.H1_H1 ;  /* 0x3000008bff4c7230 */ /* 0x000fe40000004100 */
[----:B------:R-:W-:Y:S01]  /*7aa0*/  FFMA R63, R73, R72, R63 ;  /* 0x00000048493f7223 */ /* 0x000fe2000000003f */
[----:B------:R-:W-:Y:S01]  /*7ab0*/  FMUL R67, R70, R67 ;  /* 0x0000004346437220 */ /* 0x000fe20000400000 */
[----:B------:R-:W-:Y:S01]  /*7ac0*/  F2FP.F16.F32.PACK_AB R116, R49, R48 ;  /* 0x000000303174723e */ /* 0x000fe200000000ff */
[----:B------:R-:W-:Y:S01]  /*7ad0*/  FFMA R60, R73, R75, R60 ;  /* 0x0000004b493c7223 */ /* 0x000fe2000000003c */
[----:B------:R-:W-:Y:S01]  /*7ae0*/  F2FP.F16.F32.PACK_AB R117, R55, R50 ;  /* 0x000000323775723e */ /* 0x000fe200000000ff */
[----:B------:R-:W-:Y:S01]  /*7af0*/  FFMA R61, R73, R74, R61 ;  /* 0x0000004a493d7223 */ /* 0x000fe2000000003d */
[----:B------:R-:W-:Y:S01]  /*7b00*/  F2FP.F16.F32.PACK_AB R118, R53, R52 ;  /* 0x000000343576723e */ /* 0x000fe200000000ff */
[----:B------:R-:W-:Y:S01]  /*7b10*/  FFMA R62, R73, R77, R62 ;  /* 0x0000004d493e7223 */ /* 0x000fe2000000003e */
[----:B------:R-:W-:Y:S01]  /*7b20*/  F2FP.F16.F32.PACK_AB R119, R59, R54 ;  /* 0x000000363b77723e */ /* 0x000fe200000000ff */
[----:B------:R-:W-:Y:S01]  /*7b30*/  FFMA R67, R73, R76, R67 ;  /* 0x0000004c49437223 */ /* 0x000fe20000000043 */
[----:B------:R-:W-:Y:S02]  /*7b40*/  F2FP.F16.F32.PACK_AB R124, R57, R56 ;  /* 0x00000038397c723e */ /* 0x000fe400000000ff */
[----:B------:R-:W-:Y:S01]  /*7b50*/  F2FP.F16.F32.PACK_AB R125, R63, R58 ;  /* 0x0000003a3f7d723e */ /* 0x000fe200000000ff */
[----:B------:R1:W-:Y:S01]  /*7b60*/  STS.128 [R153+0x400], R116 ;  /* 0x0004007499007388 */ /* 0x0003e20000000c00 */
[----:B------:R-:W-:Y:S02]  /*7b70*/  F2FP.F16.F32.PACK_AB R126, R61, R60 ;  /* 0x0000003c3d7e723e */ /* 0x000fe400000000ff */
[----:B------:R-:W-:Y:S05]  /*7b80*/  F2FP.F16.F32.PACK_AB R127, R67, R62 ;  /* 0x0000003e437f723e */ /* 0x000fea00000000ff */
[----:B------:R1:W-:Y:S01]  /*7b90*/  STS.128 [R169+0x400], R124 ;  /* 0x0004007ca9007388 */ /* 0x0003e20000000c00 */
[----:B------:R-:W-:Y:S01]  /*7ba0*/  @!PT LDS RZ, [RZ] ;  /* 0x00000000fffff984 */ /* 0x000fe20000000800 */
[----:B------:R-:W-:Y:S01]  /*7bb0*/  @!PT LDS RZ, [RZ] ;  /* 0x00000000fffff984 */ /* 0x000fe20000000800 */
[----:B------:R-:W-:Y:S01]  /*7bc0*/  @!PT LDS RZ, [RZ] ;  /* 0x00000000fffff984 */ /* 0x000fe20000000800 */
[----:B------:R-:W-:Y:S01]  /*7bd0*/  @!PT LDS RZ, [RZ] ;  /* 0x00000000fffff984 */ /* 0x000fe20000000800 */
[----:B------:R2:W-:Y:S07]  /*7be0*/  MEMBAR.ALL.CTA ;  /* 0x0000000000007992 */ /* 0x0005ee0000008000 */
[----:B--2---:R-:W2:Y:S02]  /*7bf0*/  FENCE.VIEW.ASYNC.S ;  /* 0x00000000000073c6 */ /* 0x004ea40000000000 */
[----:B--2---:R-:W-:Y:S06]  /*7c00*/  BAR.SYNC.DEFER_BLOCKING 0x1, 0x80 ;  /* 0x0042000000007b1d */ /* 0x004fec0000010000 */
[----:B------:R-:W-:Y:S05]  /*7c10*/  @P0 BRA `(.L_x_115) ;  /* 0x0000000000280947 */ /* 0x000fea0003800000 */
[----:B------:R-:W2:Y:S01]  /*7c20*/  LDCU.64 UR6, c[0x0][0x348] ;  /* 0x00006900ff0677ac */ /* 0x000ea20008000a00 */
[----:B------:R-:W-:Y:S01]  /*7c30*/  UIADD3 UR4, UPT, UPT, UR44, 0x400, URZ ;  /* 0x000004002c047890 */ /* 0x000fe2000fffe0ff */
[----:B------:R-:W-:Y:S05]  /*7c40*/  UMOV UR51, UR36 ;  /* 0x0000002400337c82 */ /* 0x000fea0008000000 */
[----:B------:R-:W-:Y:S04]  /*7c50*/  MOV R150, UR4 ;  /* 0x0000000400967c02 */ /* 0x000fe80008000f00 */
[----:B------:R-:W-:Y:S01]  /*7c60*/  R2UR UR48, R150 ;  /* 0x00000000963072ca */ /* 0x000fe200000e0000 */
[----:B--2---:R-:W-:Y:S04]  /*7c70*/  UIADD3 UR4, UP0, UPT, UR6, 0x680, URZ ;  /* 0x0000068006047890 */ /* 0x004fe8000ff1e0ff */
[----:B------:R-:W-:Y:S09]  /*7c80*/  UIADD3.X UR5, UPT, UPT, URZ, UR7, URZ, UP0, !UPT ;  /* 0x00000007ff057290 */ /* 0x000ff200087fe4ff */
[----:B------:R2:W-:Y:S01]  /*7c90*/  UTMASTG.3D [UR48], [UR4] ;  /* 0x00000030040073b5 */ /* 0x0005e20008010000 */
[----:B------:R0:W-:Y:S01]  /*7ca0*/  UTMACMDFLUSH ;  /* 0x00000000000079b7 */ /* 0x0001e20000000000 */
[----:B--2---:R-:W-:Y:S04]  /*7cb0*/  DEPBAR.LE SB0, 0x1 ;  /* 0x000080400000791a */ /* 0x004fe80000000000 */
.L_x_115:
[----:B------:R-:W-:Y:S05]  /*7cc0*/  BSYNC.RECONVERGENT B0 ;  /* 0x0000000000007941 */ /* 0x000fea0003800200 */
.L_x_114:
[----:B------:R-:W-:Y:S01]  /*7cd0*/  BAR.SYNC.DEFER_BLOCKING 0x1, 0x80 ;  /* 0x0042000000007b1d */ /* 0x000fe20000010000 */
[----:B------:R-:W-:Y:S01]  /*7ce0*/  ISETP.NE.AND P1, PT, R163, RZ, PT ;  /* 0x000000ffa300720c */ /* 0x000fe20003f25270 */
[----:B------:R-:W-:Y:S01]  /*7cf0*/  UISETP.NE.AND UP0, UPT, UR52, URZ, UPT ;  /* 0x000000ff3400728c */ /* 0x000fe2000bf05270 */
[----:B------:R-:W-:Y:S11]  /*7d00*/  LEA R3, R78, UR44, 0x3 ;  /* 0x0000002c4e037c11 */ /* 0x000ff6000f8e18ff */
[----:B------:R-:W-:Y:S01]  /*7d10*/  @P1 SHF.L.U32 R2, R157, 0x1f, RZ ;  /* 0x0000001f9d021819 */ /* 0x000fe200000006ff */
[----:B------:R-:W-:Y:S06]  /*7d20*/  BRA.U !UP0, `(.L_x_116) ;  /* 0x0000000108247547 */ /* 0x000fec000b800000 */
[----:B------:R-:W-:Y:S01]  /*7d30*/  IMAD.U32 R5, RZ, RZ, UR46 ;  /* 0x0000002eff057e24 */ /* 0x000fe2000f8e00ff */
[----:B------:R-:W-:Y:S01]  /*7d40*/  MOV R0, UR47 ;  /* 0x0000002f00007c02 */ /* 0x000fe20008000f00 */
[----:B------:R-:W-:Y:S03]  /*7d50*/  UIADD3 UR4, UPT, UPT, UR46, 0x1, URZ ;  /* 0x000000012e047890 */ /* 0x000fe6000fffe0ff */
[----:B------:R-:W-:Y:S01]  /*7d60*/  @P1 LEA R5, R5, UR44, 0x3 ;  /* 0x0000002c05051c11 */ /* 0x000fe2000f8e18ff */
[----:B------:R-:W-:Y:S04]  /*7d70*/  UISETP.NE.AND UP0, UPT, UR4, 0x4, UPT ;  /* 0x000000040400788c */ /* 0x000fe8000bf05270 */
[----:B------:R-:W-:Y:S01]  /*7d80*/  @P1 VIADD R5, R5, 0x40 ;  /* 0x0000004005051836 */ /* 0x000fe20000000000 */
[----:B------:R-:W-:Y:S04]  /*7d90*/  USEL UR46, UR4, URZ, UP0 ;  /* 0x000000ff042e7287 */ /* 0x000fe80008000000 */
[----:B------:R-:W-:Y:S04]  /*7da0*/  @P1 PRMT R0, R0, 0x654, R5 ;  /* 0x0000065400001816 */ /* 0x000fe80000000005 */
[----:B------:R2:W-:Y:S04]  /*7db0*/  @P1 SYNCS.ARRIVE.TRANS64.RED.A1T0 RZ, [R0+URZ], RZ ;  /* 0x000000ff00ff19a7 */ /* 0x0005e800081004ff */
.L_x_116:
[----:B------:R-:W3:Y:S01]  /*7dc0*/  @P1 SYNCS.PHASECHK.TRANS64.TRYWAIT P0, [R3+URZ+0x20], R2 ;  /* 0x00002002030015a7 */ /* 0x000ee200080011ff */
[----:B------:R-:W-:Y:S01]  /*7dd0*/  BSSY B1, `(.L_x_117) ;  /* 0x000001f000017945 */ /* 0x000fe20003800000 */
[----:B---3--:R-:W-:Y:S03]  /*7de0*/  @P1 SEL R84, RZ, 0x1, !P0 ;  /* 0x00000001ff541807 */ /* 0x008fe60004000000 */
[----:B------:R-:W-:Y:S05]  /*7df0*/  @!P1 BRA `(.L_x_118) ;  /* 0x0000000000709947 */ /* 0x000fea0003800000 */
[----:B------:R-:W-:Y:S01]  /*7e00*/  ISETP.NE.AND P1, PT, R86, RZ, PT ;  /* 0x000000ff5600720c */ /* 0x000fe20003f25270 */
[----:B------:R-:W-:Y:S01]  /*7e10*/  BSSY B0, `(.L_x_119) ;  /* 0x000000b000007945 */ /* 0x000fe20003800000 */
[----:B------:R-:W-:Y:S11]  /*7e20*/  ISETP.NE.AND P0, PT, R84, RZ, PT ;  /* 0x000000ff5400720c */ /* 0x000ff60003f05270 */
[----:B------:R-:W-:Y:S05]  /*7e30*/  @P1 IMAD R6, R78, 0x4000, R165 ;  /* 0x000040004e061824 */ /* 0x000fea00078e02a5 */
[----:B--2---:R-:W-:Y:S04]  /*7e40*/  @P1 IADD3 R0, PT, PT, R6, UR44, RZ ;  /* 0x0000002c06001c10 */ /* 0x004fe8000fffe0ff */
[----:B------:R-:W-:Y:S01]  /*7e50*/  @P1 IADD3 R4, PT, PT, R85, R0, RZ ;  /* 0x0000000055041210 */ /* 0x000fe20007ffe0ff */
[--C-:B------:R-:W-:Y:S02]  /*7e60*/  @P1 IMAD.IADD R2, R79, 0x1, R0.reuse ;  /* 0x000000014f021824 */ /* 0x100fe400078e0200 */
[----:B------:R-:W-:Y:S01]  /*7e70*/  @P1 IMAD.IADD R5, R87, 0x1, R0 ;  /* 0x0000000157051824 */ /* 0x000fe200078e0200 */
[----:B------:R-:W-:Y:S06]  /*7e80*/  @P0 BRA `(.L_x_120) ;  /* 0x00000000000c0947 */ /* 0x000fec0003800000 */
[----:B------:R-:W-:Y:S04]  /*7e90*/  SHF.L.U32 R0, R157, 0x1f, RZ ;  /* 0x0000001f9d007819 */ /* 0x000fe800000006ff */
[----:B------:R-:W2:Y:S02]  /*7ea0*/  SYNCS.PHASECHK.TRANS64.TRYWAIT P0, [R3+URZ+0x20], R0 ;  /* 0x00002000030075a7 */ /* 0x000ea400080011ff */
[----:B--2---:R-:W-:Y:S05]  /*7eb0*/  @!P0 BRA `(.L_x_121) ;  /* 0x00000048003c8947 */ /* 0x004fea0003800000 */
.L_x_120:
[----:B------:R-:W-:Y:S05]  /*7ec0*/  BSYNC B0 ;  /* 0x0000000000007941 */ /* 0x000fea0003800000 */
.L_x_119:
[----:B------:R-:W-:Y:S01]  /*7ed0*/  ISETP.NE.AND P0, PT, R86, RZ, PT ;  /* 0x000000ff5600720c */ /* 0x000fe20003f05270 */
[----:B------:R-:W-:Y:S11]  /*7ee0*/  VIADD R78, R78, 0x1 ;  /* 0x000000014e4e7836 */ /* 0x000ff60000000000 */
[----:B------:R-:W-:Y:S01]  /*7ef0*/  @!UPT UIADD3 URZ, UPT, UPT, URZ, URZ, URZ ;  /* 0x000000fffffff290 */ /* 0x000fe2000fffe0ff */
[----:B------:R3:W4:Y:S01]  /*7f00*/  @P0 LDS.128 R80, [R6+UR44+0x400] ;  /* 0x0004002c06500984 */ /* 0x0007220008000c00 */
[--C-:B--2---:R-:W-:Y:S01]  /*7f10*/  @P0 IMAD.IADD R0, R85, 0x1, R2.reuse ;  /* 0x0000000155000824 */ /* 0x104fe200078e0202 */
[C---:B------:R-:W-:Y:S01]  /*7f20*/  @P0 IADD3 R3, PT, PT, R87.reuse, R4, RZ ;  /* 0x0000000457030210 */ /* 0x040fe20007ffe0ff */
[C---:B------:R-:W-:Y:S01]  /*7f30*/  @P0 IMAD.IADD R7, R87.reuse, 0x1, R2 ;  /* 0x0000000157070824 */ /* 0x040fe200078e0202 */
[----:B------:R3:W2:Y:S02]  /*7f40*/  @P0 LDS.128 R88, [R5+0x400] ;  /* 0x0004000005580984 */ /* 0x0006a40000000c00 */
[----:B------:R-:W-:Y:S02]  /*7f50*/  @P0 IADD3 R8, PT, PT, R87, R0, RZ ;  /* 0x0000000057080210 */ /* 0x000fe40007ffe0ff */
[----:B------:R3:W1:Y:S04]  /*7f60*/  @P0 LDS.128 R96, [R4+0x400] ;  /* 0x0004000004600984 */ /* 0x0006680000000c00 */
[----:B------:R3:W1:Y:S04]  /*7f70*/  @P0 LDS.128 R104, [R3+0x400] ;  /* 0x0004000003680984 */ /* 0x0006680000000c00 */
[----:B------:R3:W1:Y:S04]  /*7f80*/  @P0 LDS.128 R112, [R2+0x400] ;  /* 0x0004000002700984 */ /* 0x0006680000000c00 */
[----:B------:R3:W1:Y:S04]  /*7f90*/  @P0 LDS.128 R120, [R7+0x400] ;  /* 0x0004000007780984 */ /* 0x0006680000000c00 */
[----:B------:R3:W1:Y:S04]  /*7fa0*/  @P0 LDS.128 R128, [R0+0x400] ;  /* 0x0004000000800984 */ /* 0x0006680000000c00 */
[----:B------:R3:W1:Y:S02]  /*7fb0*/  @P0 LDS.128 R136, [R8+0x400] ;  /* 0x0004000008880984 */ /* 0x0006640000000c00 */
.L_x_118:
[----:B------:R-:W-:Y:S05]  /*7fc0*/  BSYNC B1 ;  /* 0x0000000000017941 */ /* 0x000fea0003800000 */
.L_x_117:
[----:B--23--:R-:W-:Y:S05]  /*7fd0*/  VIADD R0, R71, 0x40 ;  /* 0x0000004047007836 */ /* 0x00cfea0000000000 */
[----:B------:R-:W-:Y:S04]  /*7fe0*/  SHF.R.U32.HI R0, RZ, 0x15, R0 ;  /* 0x00000015ff007819 */ /* 0x000fe80000011600 */
[----:B------:R-:W-:Y:S11]  /*7ff0*/  LOP3.LUT P0, RZ, R0, 0x3, R147, 0x48, !PT ;  /* 0x0000000300ff7812 */ /* 0x000ff60007804893 */
[----:B------:R-:W-:Y:S02]  /*8000*/  @!UPT UIADD3 URZ, UPT, UPT, URZ, URZ, URZ ;  /* 0x000000fffffff290 */ /* 0x000fe4000fffe0ff */
[----:B------:R-:W-:Y:S05]  /*8010*/  @!P0 BRA `(.L_x_122) ;  /* 0x0000000000408947 */ /* 0x000fea0003800000 */
[----:B------:R-:W2:Y:S01]  /*8020*/  LDCU.64 UR8, c[0x4][0x70] ;  /* 0x01000e00ff0877ac */ /* 0x000ea20008000a00 */
[----:B------:R-:W-:Y:S01]  /*8030*/  MOV R3, 0x0 ;  /* 0x0000000000037802 */ /* 0x000fe20000000f00 */
[----:B------:R-:W-:Y:S02]  /*8040*/  HFMA2 R12, -RZ, RZ, 0, 5.9604644775390625e-08 ;  /* 0x00000001ff0c7431 */ /* 0x000fe400000001ff */
[----:B------:R-:W-:Y:S02]  /*8050*/  IMAD.MOV.U32 R8, RZ, RZ, 0x192 ;  /* 0x00000192ff087424 */ /* 0x000fe400078e00ff */
[----:B------:R-:W-:Y:S01]  /*8060*/  IMAD.MOV.U32 R13, RZ, RZ, RZ ;  /* 0x000000ffff0d7224 */ /* 0x000fe200078e00ff */
[----:B------:R-:W3:Y:S01]  /*8070*/  LDCU.64 UR6, c[0x4][0x78] ;  /* 0x01000f00ff0677ac */ /* 0x000ee20008000a00 */
[----:B------:R-:W1:Y:S01]  /*8080*/  LDC.64 R2, c[0x4][R3] ;  /* 0x0100000003027b82 */ /* 0x000e620000000a00 */
[----:B------:R-:W5:Y:S01]  /*8090*/  LDCU.64 UR4, c[0x4][0x10] ;  /* 0x01000200ff0477ac */ /* 0x000f620008000a00 */
[----:B--2---:R-:W-:Y:S01]  /*80a0*/  MOV R5, UR9 ;  /* 0x0000000900057c02 */ /* 0x004fe20008000f00 */
[----:B------:R-:W-:Y:S01]  /*80b0*/  IMAD.U32 R4, RZ, RZ, UR8 ;  /* 0x00000008ff047e24 */ /* 0x000fe2000f8e00ff */
[----:B---3--:R-:W-:Y:S01]  /*80c0*/  MOV R7, UR7 ;  /* 0x0000000700077c02 */ /* 0x008fe20008000f00 */
[----:B------:R-:W-:Y:S01]  /*80d0*/  IMAD.U32 R6, RZ, RZ, UR6 ;  /* 0x00000006ff067e24 */ /* 0x000fe2000f8e00ff */
[----:B-----5:R-:W-:Y:S01]  /*80e0*/  MOV R11, UR5 ;  /* 0x00000005000b7c02 */ /* 0x020fe20008000f00 */
[----:B------:R-:W-:Y:S02]  /*80f0*/  IMAD.U32 R10, RZ, RZ, UR4 ;  /* 0x00000004ff0a7e24 */ /* 0x000fe4000f8e00ff */
[----:B------:R-:W-:Y:S07]  /*8100*/  LEPC R20, `(.L_x_122) ;  /* 0x000000001014794e */ /* 0x000fee0000000000 */
[----:B-1--4-:R-:W-:Y:S05]  /*8110*/  CALL.ABS.NOINC R2 ;  /* 0x0000000002007343 */ /* 0x012fea0003c00000 */
.L_x_122:
[----:B------:R-:W-:Y:S05]  /*8120*/  WARPSYNC.ALL ;  /* 0x0000000000007948 */ /* 0x000fea0003800000 */
[----:B------:R-:W-:Y:S01]  /*8130*/  R2UR UR4, R71 ;  /* 0x00000000470472ca */ /* 0x000fe200000e0000 */
[--C-:B----4-:R-:W-:Y:S01]  /*8140*/  HADD2.F32 R72, -RZ, R80.reuse.H0_H0 ;  /* 0x20000050ff487230 */ /* 0x110fe20000004100 */
[----:B------:R-:W-:Y:S01]  /*8150*/  ISETP.NE.AND P6, PT, R163, RZ, PT ;  /* 0x000000ffa300720c */ /* 0x000fe20003fc5270 */
[----:B------:R-:W-:Y:S01]  /*8160*/  HADD2.F32 R75, -RZ, R80.H1_H1 ;  /* 0x30000050ff4b7230 */ /* 0x000fe20000004100 */
[----:B------:R-:W-:Y:S01]  /*8170*/  MOV R0, UR46 ;  /* 0x0000002e00007c02 */ /* 0x000fe20008000f00 */
[--C-:B------:R-:W-:Y:S01]  /*8180*/  HADD2.F32 R74, -RZ, R81.reuse.H0_H0 ;  /* 0x20000051ff4a7230 */ /* 0x100fe20000004100 */
[----:B------:R-:W-:Y:S01]  /*8190*/  MOV R77, UR47 ;  /* 0x0000002f004d7c02 */ /* 0x000fe20008000f00 */
[----:B------:R-:W-:Y:S01]  /*81a0*/  HADD2.F32 R76, -RZ, R81.H1_H1 ;  /* 0x30000051ff4c7230 */ /* 0x000fe20000004100 */
[----:B------:R-:W-:Y:S01]  /*81b0*/  ISETP.NE.AND P0, PT, R160, RZ, PT ;  /* 0x000000ffa000720c */ /* 0x000fe20003f05270 */
[----:B------:R-:W-:Y:S04]  /*81c0*/  BSSY.RECONVERGENT B0, `(.L_x_123) ;  /* 0x00000fd000007945 */ /* 0x000fe80003800200 */
[----:B------:R-:W2:Y:S02]  /*81d0*/  LDTM.x64 R4, tmem[UR4+0x40] ;  /* 0x00004004000479ee */ /* 0x000ea40008340000 */
[----:B------:R-:W-:Y:S04]  /*81e0*/  @P6 LEA R0, R0, UR44, 0x3 ;  /* 0x0000002c00006c11 */ /* 0x000fe8000f8e18ff */
[----:B------:R-:W-:Y:S04]  /*81f0*/  @P6 IADD3 R0, PT, PT, R0, 0x40, RZ ;  /* 0x0000004000006810 */ /* 0x000fe80007ffe0ff */
[----:B------:R-:W-:Y:S01]  /*8200*/  @P6 PRMT R77, R77, 0x654, R0 ;  /* 0x000006544d4d6816 */ /* 0x000fe20000000000 */
[C---:B--2---:R-:W-:Y:S01]  /*8210*/  FMUL R0, R70.reuse, R4 ;  /* 0x0000000446007220 */ /* 0x044fe20000400000 */
[C---:B------:R-:W-:Y:S01]  /*8220*/  FMUL R2, R70.reuse, R5 ;  /* 0x0000000546027220 */ /* 0x040fe20000400000 */
[C---:B------:R-:W-:Y:S01]  /*8230*/  FMUL R3, R70.reuse, R6 ;  /* 0x0000000646037220 */ /* 0x040fe20000400000 */
[C---:B------:R-:W-:Y:S01]  /*8240*/  FMUL R7, R70.reuse, R7 ;  /* 0x0000000746077220 */ /* 0x040fe20000400000 */
[C---:B------:R-:W-:Y:S01]  /*8250*/  FFMA R0, R73.reuse, R72, R0 ;  /* 0x0000004849007223 */ /* 0x040fe20000000000 */
[C---:B------:R-:W-:Y:S01]  /*8260*/  FFMA R2, R73.reuse, R75, R2 ;  /* 0x0000004b49027223 */ /* 0x040fe20000000002 */
[--C-:B------:R-:W-:Y:S02]  /*8270*/  HADD2.F32 R75, -RZ, R82.reuse.H0_H0 ;  /* 0x20000052ff4b7230 */ /* 0x100fe40000004100 */
[C---:B------:R-:W-:Y:S01]  /*8280*/  FFMA R3, R73.reuse, R74, R3 ;  /* 0x0000004a49037223 */ /* 0x040fe20000000003 */
[----:B------:R-:W-:Y:S01]  /*8290*/  FFMA R7, R73, R76, R7 ;  /* 0x0000004c49077223 */ /* 0x000fe20000000007 */
[----:B------:R-:W-:Y:S01]  /*82a0*/  FMUL R4, R70, R8 ;  /* 0x0000000846047220 */ /* 0x000fe20000400000 */
[----:B-1----:R-:W-:Y:S01]  /*82b0*/  F2FP.F16.F32.PACK_AB R92, R2, R0 ;  /* 0x00000000025c723e */ /* 0x002fe200000000ff */
[----:B------:R-:W-:Y:S02]  /*82c0*/  HADD2.F32 R72, -RZ, R82.H1_H1 ;  /* 0x30000052ff487230 */ /* 0x000fe40000004100 */
[C---:B------:R-:W-:Y:S01]  /*82d0*/  FMUL R5, R70.reuse, R9 ;  /* 0x0000000946057220 */ /* 0x040fe20000400000 */
[----:B------:R-:W-:Y:S01]  /*82e0*/  F2FP.F16.F32.PACK_AB R93, R7, R3 ;  /* 0x00000003075d723e */ /* 0x000fe200000000ff */
        /* <DEDUP_REMOVED lines=19> */
[----:B------:R1:W-:Y:S01]  /*8420*/  STS.128 [R165+UR44+0x4400], R92 ;  /* 0x0044005ca5007988 */ /* 0x0003e20008000c2c */
        /* <DEDUP_REMOVED lines=8> */
[C---:B------:R-:W-:Y:S01]  /*84b0*/  FMUL R14, R70.reuse, R18 ;  /* 0x00000012460e7220 */ /* 0x040fe20000400000 */
[----:B------:R-:W-:Y:S01]  /*84c0*/  F2FP.F16.F32.PACK_AB R101, R15, R10 ;  /* 0x0000000a0f65723e */ /* 0x000fe200000000ff */
[C---:B------:R-:W-:Y:S01]  /*84d0*/  FFMA R12, R73.reuse, R3, R12 ;  /* 0x00000003490c7223 */ /* 0x040fe2000000000c */
[--C-:B------:R-:W-:Y:S02]  /*84e0*/  HADD2.F32 R3, -RZ, R91.reuse.H0_H0 ;  /* 0x2000005bff037230 */ /* 0x100fe40000004100 */
[C---:B------:R-:W-:Y:S01]  /*84f0*/  FFMA R13, R73.reuse, R0, R13 ;  /* 0x00000000490d7223 */ /* 0x040fe2000000000d */
[----:B------:R-:W-:Y:S02]  /*8500*/  HADD2.F32 R2, -RZ, R91.H1_H1 ;  /* 0x3000005bff027230 */ /* 0x000fe40000004100 */
[C---:B------:R-:W-:Y:S01]  /*8510*/  FMUL R19, R70.reuse, R19 ;  /* 0x0000001346137220 */ /* 0x040fe20000400000 */
[--C-:B------:R-:W-:Y:S02]  /*8520*/  HADD2.F32 R75, -RZ, R96.reuse.H0_H0 ;  /* 0x20000060ff4b7230 */ /* 0x100fe40000004100 */
[----:B------:R-:W-:Y:S01]  /*8530*/  FFMA R14, R73, R3, R14 ;  /* 0x00000003490e7223 */ /* 0x000fe2000000000e */
[----:B------:R-:W-:Y:S01]  /*8540*/  F2FP.F16.F32.PACK_AB R102, R13, R12 ;  /* 0x0000000c0d66723e */ /* 0x000fe200000000ff */
        /* <DEDUP_REMOVED lines=38> */
[C---:B------:R-:W-:Y:S01]  /*87b0*/  FMUL R31, R70.reuse, R31 ;  /* 0x0000001f461f7220 */ /* 0x040fe20000400000 */
[----:B------:R3:W-:Y:S01]  /*87c0*/  STS.128 [R164+0x4400], R108 ;  /* 0x0044006ca4007388 */ /* 0x0007e20000000c00 */
[--C-:B------:R-:W-:Y:S02]  /*87d0*/  HADD2.F32 R3, -RZ, R106.reuse.H0_H0 ;  /* 0x2000006aff037230 */ /* 0x100fe40000004100 */
[----:B------:R-:W-:Y:S01]  /*87e0*/  FFMA R26, R73, R0, R26 ;  /* 0x00000000491a7223 */ /* 0x000fe2000000001a */
[----:B------:R-:W-:Y:S01]  /*87f0*/  HADD2.F32 R0, -RZ, R105.H1_H1 ;  /* 0x30000069ff007230 */ /* 0x000fe20000004100 */
[----:B------:R-:W-:Y:S01]  /*8800*/  F2FP.F16.F32.PACK_AB R116, R25, R24 ;  /* 0x000000181974723e */ /* 0x000fe200000000ff */
[C---:B------:R-:W-:Y:S01]  /*8810*/  FMUL R28, R70.reuse, R32 ;  /* 0x00000020461c7220 */ /* 0x040fe20000400000 */
[----:B------:R-:W-:Y:S02]  /*8820*/  HADD2.F32 R2, -RZ, R106.H1_H1 ;  /* 0x3000006aff027230 */ /* 0x000fe40000004100 */
[C---:B------:R-:W-:Y:S01]  /*8830*/  FMUL R29, R70.reuse, R33 ;  /* 0x00000021461d7220 */ /* 0x040fe20000400000 */
[--C-:B------:R-:W-:Y:S02]  /*8840*/  HADD2.F32 R75, -RZ, R107.reuse.H0_H0 ;  /* 0x2000006bff4b7230 */ /* 0x100fe40000004100 */
[C---:B------:R-:W-:Y:S01]  /*8850*/  FFMA R31, R73.reuse, R0, R31 ;  /* 0x00000000491f7223 */ /* 0x040fe2000000001f */
[C---:B------:R-:W-:Y:S01]  /*8860*/  FFMA R28, R73.reuse, R3, R28 ;  /* 0x00000003491c7223 */ /* 0x040fe2000000001c */
[----:B------:R-:W-:Y:S01]  /*8870*/  FFMA R29, R73, R2, R29 ;  /* 0x00000002491d7223 */ /* 0x000fe2000000001d */
[C---:B------:R-:W-:Y:S01]  /*8880*/  FMUL R30, R70.reuse, R34 ;  /* 0x00000022461e7220 */ /* 0x040fe20000400000 */
[----:B------:R-:W-:Y:S01]  /*8890*/  HADD2.F32 R72, -RZ, R107.H1_H1 ;  /* 0x3000006bff487230 */ /* 0x000fe20000004100 */
[----:B------:R-:W-:Y:S01]  /*88a0*/  F2FP.F16.F32.PACK_AB R117, R31, R26 ;  /* 0x0000001a1f75723e */ /* 0x000fe200000000ff */
        /* <DEDUP_REMOVED lines=16> */
[----:B-1----:R-:W-:Y:S01]  /*89b0*/  F2FP.F16.F32.PACK_AB R92, R33, R32 ;  /* 0x00000020215c723e */ /* 0x002fe200000000ff */
        /* <DEDUP_REMOVED lines=42> */
[--C-:B------:R-:W-:Y:S02]  /*8c60*/  HADD2.F32 R3, -RZ, R128.reuse.H0_H0 ;  /* 0x20000080ff037230 */ /* 0x100fe40000004100 */
[C---:B------:R-:W-:Y:S01]  /*8c70*/  FFMA R46, R73.reuse, R75, R46 ;  /* 0x0000004b492e7223 */ /* 0x040fe2000000002e */
[C---:B------:R-:W-:Y:S01]  /*8c80*/  FMUL R48, R70.reuse, R52 ;  /* 0x0000003446307220 */ /* 0x040fe20000400000 */
        /* <DEDUP_REMOVED lines=17> */
[C---:B------:R-:W-:Y:S01]  /*8da0*/  FFMA R52, R73.reuse, R0, R52 ;  /* 0x0000000049347223 */ /* 0x040fe20000000034 */
[C---:B------:R-:W-:Y:S01]  /*8db0*/  FFMA R53, R73.reuse, R2, R53 ;  /* 0x0000000249357223 */ /* 0x040fe20000000035 */
[----:B------:R-:W-:Y:S02]  /*8dc0*/  HADD2.F32 R0, -RZ, R131.H1_H1 ;  /* 0x30000083ff007230 */ /* 0x000fe40000004100 */
[----:B------:R-:W-:Y:S01]  /*8dd0*/  FFMA R54, R73, R3, R54 ;  /* 0x0000000349367223 */ /* 0x000fe20000000036 */
[C---:B------:R-:W-:Y:S01]  /*8de0*/  FMUL R59, R70.reuse, R59 ;  /* 0x0000003b463b7220 */ /* 0x040fe20000400000 */
[--C-:B------:R-:W-:Y:S02]  /*8df0*/  HADD2.F32 R3, -RZ, R136.reuse.H0_H0 ;  /* 0x20000088ff037230 */ /* 0x100fe40000004100 */
[C---:B------:R-:W-:Y:S01]  /*8e00*/  FMUL R56, R70.reuse, R60 ;  /* 0x0000003c46387220 */ /* 0x040fe20000400000 */
[----:B------:R-:W-:Y:S02]  /*8e10*/  HADD2.F32 R2, -RZ, R136.H1_H1 ;  /* 0x30000088ff027230 */ /* 0x000fe40000004100 */
[C---:B------:R-:W-:Y:S01]  /*8e20*/  FMUL R57, R70.reuse, R61 ;  /* 0x0000003d46397220 */ /* 0x040fe20000400000 */
[--C-:B------:R-:W-:Y:S01]  /*8e30*/  HADD2.F32 R75, -RZ, R137.reuse.H0_H0 ;  /* 0x20000089ff4b7230 */ /* 0x100fe20000004100 */
[----:B------:R-:W-:Y:S01]  /*8e40*/  F2FP.F16.F32.PACK_AB R102, R45, R44 ;  /* 0x0000002c2d66723e */ /* 0x000fe200000000ff */
[C---:B------:R-:W-:Y:S01]  /*8e50*/  FMUL R58, R70.reuse, R62 ;  /* 0x0000003e463a7220 */ /* 0x040fe20000400000 */
[----:B------:R-:W-:Y:S01]  /*8e60*/  F2FP.F16.F32.PACK_AB R103, R51, R46 ;  /* 0x0000002e3367723e */ /* 0x000fe200000000ff */
[C---:B------:R-:W-:Y:S01]  /*8e70*/  FFMA R59, R73.reuse, R0, R59 ;  /* 0x00000000493b7223 */ /* 0x040fe2000000003b */
[C---:B------:R-:W-:Y:S01]  /*8e80*/  FFMA R56, R73.reuse, R3, R56 ;  /* 0x0000000349387223 */ /* 0x040fe20000000038 */
[----:B------:R-:W-:Y:S02]  /*8e90*/  HADD2.F32 R0, -RZ, R137.H1_H1 ;  /* 0x30000089ff007230 */ /* 0x000fe40000004100 */
[C---:B------:R-:W-:Y:S01]  /*8ea0*/  FFMA R57, R73.reuse, R2, R57 ;  /* 0x0000000249397223 */ /* 0x040fe20000000039 */
[----:B------:R1:W-:Y:S01]  /*8eb0*/  STS.128 [R170+0x4400], R100 ;  /* 0x00440064aa007388 */ /* 0x0003e20000000c00 */
[C---:B------:R-:W-:Y:S01]  /*8ec0*/  FMUL R63, R70.reuse, R63 ;  /* 0x0000003f463f7220 */ /* 0x040fe20000400000 */
[--C-:B------:R-:W-:Y:S02]  /*8ed0*/  HADD2.F32 R3, -RZ, R138.reuse.H0_H0 ;  /* 0x2000008aff037230 */ /* 0x100fe40000004100 */
[C---:B------:R-:W-:Y:S01]  /*8ee0*/  FFMA R58, R73.reuse, R75, R58 ;  /* 0x0000004b493a7223 */ /* 0x040fe2000000003a */
        /* <DEDUP_REMOVED lines=8> */
[----:B---3--:R-:W-:Y:S01]  /*8f70*/  F2FP.F16.F32.PACK_AB R108, R49, R48 ;  /* 0x00000030316c723e */ /* 0x008fe200000000ff */
[----:B------:R-:W-:Y:S01]  /*8f80*/  FFMA R60, R73, R3, R60 ;  /* 0x00000003493c7223 */ /* 0x000fe2000000003c */
[----:B------:R-:W-:Y:S01]  /*8f90*/  F2FP.F16.F32.PACK_AB R109, R55, R50 ;  /* 0x00000032376d723e */ /* 0x000fe200000000ff */
[----:B------:R-:W-:Y:S01]  /*8fa0*/  FFMA R61, R73, R2, R61 ;  /* 0x00000002493d7223 */ /* 0x000fe2000000003d */
[----:B------:R-:W-:Y:S01]  /*8fb0*/  F2FP.F16.F32.PACK_AB R110, R53, R52 ;  /* 0x00000034356e723e */ /* 0x000fe200000000ff */
[----:B------:R-:W-:Y:S01]  /*8fc0*/  FFMA R62, R73, R75, R62 ;  /* 0x0000004b493e7223 */ /* 0x000fe2000000003e */
[----:B------:R-:W-:Y:S01]  /*8fd0*/  F2FP.F16.F32.PACK_AB R111, R59, R54 ;  /* 0x000000363b6f723e */ /* 0x000fe200000000ff */
[----:B------:R-:W-:Y:S01]  /*8fe0*/  FFMA R67, R73, R72, R67 ;  /* 0x0000004849437223 */ /* 0x000fe20000000043 */
[----:B----4-:R-:W-:Y:S02]  /*8ff0*/  F2FP.F16.F32.PACK_AB R116, R57, R56 ;  /* 0x000000383974723e */ /* 0x010fe400000000ff */
[----:B------:R-:W-:Y:S01]  /*9000*/  F2FP.F16.F32.PACK_AB R117, R63, R58 ;  /* 0x0000003a3f75723e */ /* 0x000fe200000000ff */
[----:B------:R1:W-:Y:S01]  /*9010*/  STS.128 [R153+0x4400], R108 ;  /* 0x0044006c99007388 */ /* 0x0003e20000000c00 */
[----:B------:R-:W-:Y:S02]  /*9020*/  F2FP.F16.F32.PACK_AB R118, R61, R60 ;  /* 0x0000003c3d76723e */ /* 0x000fe400000000ff */
[----:B------:R-:W-:Y:S02]  /*9030*/  F2FP.F16.F32.PACK_AB R119, R67, R62 ;  /* 0x0000003e4377723e */ /* 0x000fe400000000ff */
[----:B------:R-:W-:Y:S02]  /*9040*/  LEA R0, R78, UR44, 0x3 ;  /* 0x0000002c4e007c11 */ /* 0x000fe4000f8e18ff */
[----:B------:R-:W-:Y:S01]  /*9050*/  @P6 SHF.L.U32 R3, R157, 0x1f, RZ ;  /* 0x0000001f9d036819 */ /* 0x000fe200000006ff */
        /* <DEDUP_REMOVED lines=10> */
[----:B------:R-:W-:Y:S02]  /*9100*/  UIADD3 UR9, UPT, UPT, UR49, 0x40, URZ ;  /* 0x0000004031097890 */ /* 0x000fe4000fffe0ff */
[----:B------:R-:W-:Y:S01]  /*9110*/  UIADD3 UR8, UPT, UPT, UR44, 0x4400, URZ ;  /* 0x000044002c087890 */ /* 0x000fe2000fffe0ff */
[----:B------:R-:W-:Y:S01]  /*9120*/  UMOV UR10, UR50 ;  /* 0x00000032000a7c82 */ /* 0x000fe20008000000 */
[----:B------:R-:W-:Y:S01]  /*9130*/  UMOV UR11, UR36 ;  /* 0x00000024000b7c82 */ /* 0x000fe20008000000 */
[----:B--2---:R-:W-:Y:S04]  /*9140*/  UIADD3 UR4, UP0, UPT, UR6, 0x680, URZ ;  /* 0x0000068006047890 */ /* 0x004fe8000ff1e0ff */
[----:B------:R-:W-:Y:S09]  /*9150*/  UIADD3.X UR5, UPT, UPT, URZ, UR7, URZ, UP0, !UPT ;  /* 0x00000007ff057290 */ /* 0x000ff200087fe4ff */
[----:B------:R2:W-:Y:S01]  /*9160*/  UTMASTG.3D [UR8], [UR4] ;  /* 0x00000008040073b5 */ /* 0x0005e20008010000 */
[----:B------:R0:W-:Y:S01]  /*9170*/  UTMACMDFLUSH ;  /* 0x00000000000079b7 */ /* 0x0001e20000000000 */
[----:B--2---:R-:W-:Y:S04]  /*9180*/  DEPBAR.LE SB0, 0x1 ;  /* 0x000080400000791a */ /* 0x004fe80000000000 */
.L_x_124:
[----:B------:R-:W-:Y:S05]  /*9190*/  BSYNC.RECONVERGENT B0 ;  /* 0x0000000000007941 */ /* 0x000fea0003800200 */
.L_x_123:
[----:B------:R-:W-:Y:S01]  /*91a0*/  BAR.SYNC.DEFER_BLOCKING 0x1, 0x80 ;  /* 0x0042000000007b1d */ /* 0x000fe20000010000 */
[----:B------:R-:W-:Y:S04]  /*91b0*/  UIADD3 UR4, UPT, UPT, UR46, 0x1, URZ ;  /* 0x000000012e047890 */ /* 0x000fe8000fffe0ff */
[----:B------:R-:W-:Y:S04]  /*91c0*/  UISETP.NE.AND UP0, UPT, UR4, 0x4, UPT ;  /* 0x000000040400788c */ /* 0x000fe8000bf05270 */
[----:B------:R-:W-:Y:S01]  /*91d0*/  USEL UR45, UR4, URZ, UP0 ;  /* 0x000000ff042d7287 */ /* 0x000fe20008000000 */
[----:B------:R2:W-:Y:S01]  /*91e0*/  @P6 SYNCS.ARRIVE.TRANS64.RED.A1T0 RZ, [R77+URZ], RZ ;  /* 0x000000ff4dff69a7 */ /* 0x0005e200081004ff */
[----:B------:R-:W-:Y:S01]  /*91f0*/  BSSY B1, `(.L_x_125) ;  /* 0x0000020000017945 */ /* 0x000fe20003800000 */
[----:B------:R-:W3:Y:S02]  /*9200*/  @P6 SYNCS.PHASECHK.TRANS64.TRYWAIT P0, [R0+URZ+0x20], R3 ;  /* 0x00002003000065a7 */ /* 0x000ee400080011ff */
[----:B---3--:R-:W-:Y:S01]  /*9210*/  @P6 SEL R84, RZ, 0x1, !P0 ;  /* 0x00000001ff546807 */ /* 0x008fe20004000000 */
[----:B--2---:R-:W-:Y:S06]  /*9220*/  @!P6 BRA `(.L_x_126) ;  /* 0x000000000070e947 */ /* 0x004fec0003800000 */
[----:B------:R-:W-:Y:S01]  /*9230*/  ISETP.NE.AND P1, PT, R86, RZ, PT ;  /* 0x000000ff5600720c */ /* 0x000fe20003f25270 */
[----:B------:R-:W-:Y:S01]  /*9240*/  BSSY B0, `(.L_x_127) ;  /* 0x000000b000007945 */ /* 0x000fe20003800000 */
[----:B------:R-:W-:Y:S11]  /*9250*/  ISETP.NE.AND P0, PT, R84, RZ, PT ;  /* 0x000000ff5400720c */ /* 0x000ff60003f05270 */
[----:B------:R-:W-:Y:S05]  /*9260*/  @P1 IMAD R5, R78, 0x4000, R165 ;  /* 0x000040004e051824 */ /* 0x000fea00078e02a5 */
[----:B------:R-:W-:Y:S04]  /*9270*/  @P1 IADD3 R6, PT, PT, R5, UR44, RZ ;  /* 0x0000002c05061c10 */ /* 0x000fe8000fffe0ff */
[----:B------:R-:W-:Y:S01]  /*9280*/  @P1 IADD3 R4, PT, PT, R85, R6, RZ ;  /* 0x0000000655041210 */ /* 0x000fe20007ffe0ff */
[--C-:B------:R-:W-:Y:S02]  /*9290*/  @P1 IMAD.IADD R2, R79, 0x1, R6.reuse ;  /* 0x000000014f021824 */ /* 0x100fe400078e0206 */
[----:B------:R-:W-:Y:S01]  /*92a0*/  @P1 IMAD.IADD R3, R87, 0x1, R6 ;  /* 0x0000000157031824 */ /* 0x000fe200078e0206 */
[----:B------:R-:W-:Y:S06]  /*92b0*/  @P0 BRA `(.L_x_128) ;  /* 0x00000000000c0947 */ /* 0x000fec0003800000 */
[----:B------:R-:W-:Y:S04]  /*92c0*/  SHF.L.U32 R7, R157, 0x1f, RZ ;  /* 0x0000001f9d077819 */ /* 0x000fe800000006ff */
[----:B------:R-:W2:Y:S02]  /*92d0*/  SYNCS.PHASECHK.TRANS64.TRYWAIT P0, [R0+URZ+0x20], R7 ;  /* 0x00002007000075a7 */ /* 0x000ea400080011ff */
[----:B--2---:R-:W-:Y:S05]  /*92e0*/  @!P0 BRA `(.L_x_129) ;  /* 0x0000003400448947 */ /* 0x004fea0003800000 */
.L_x_128:
[----:B------:R-:W-:Y:S05]  /*92f0*/  BSYNC B0 ;  /* 0x0000000000007941 */ /* 0x000fea0003800000 */
.L_x_127:
        /* <DEDUP_REMOVED lines=15> */
.L_x_126:
[----:B------:R-:W-:Y:S05]  /*93f0*/  BSYNC B1 ;  /* 0x0000000000017941 */ /* 0x000fea0003800000 */
.L_x_125:
[----:B---3--:R-:W-:Y:S05]  /*9400*/  VIADD R0, R71, 0x80 ;  /* 0x0000008047007836 */ /* 0x008fea0000000000 */
[----:B------:R-:W-:Y:S04]  /*9410*/  SHF.R.U32.HI R0, RZ, 0x15, R0 ;  /* 0x00000015ff007819 */ /* 0x000fe80000011600 */
[----:B------:R-:W-:Y:S11]  /*9420*/  LOP3.LUT P0, RZ, R0, 0x3, R147, 0x48, !PT ;  /* 0x0000000300ff7812 */ /* 0x000ff60007804893 */
[----:B------:R-:W-:Y:S02]  /*9430*/  @!UPT UIADD3 URZ, UPT, UPT, URZ, URZ, URZ ;  /* 0x000000fffffff290 */ /* 0x000fe4000fffe0ff */
[----:B------:R-:W-:Y:S05]  /*9440*/  @!P0 BRA `(.L_x_130) ;  /* 0x0000000000408947 */ /* 0x000fea0003800000 */
[----:B------:R-:W3:Y:S01]  /*9450*/  LDCU.64 UR8, c[0x4][0x70] ;  /* 0x01000e00ff0877ac */ /* 0x000ee20008000a00 */
[----:B------:R-:W-:Y:S01]  /*9460*/  MOV R3, 0x0 ;  /* 0x0000000000037802 */ /* 0x000fe20000000f00 */
[----:B------:R-:W-:Y:S02]  /*9470*/  HFMA2 R12, -RZ, RZ, 0, 5.9604644775390625e-08 ;  /* 0x00000001ff0c7431 */ /* 0x000fe400000001ff */
[----:B------:R-:W-:Y:S02]  /*9480*/  IMAD.MOV.U32 R8, RZ, RZ, 0x192 ;  /* 0x00000192ff087424 */ /* 0x000fe400078e00ff */
[----:B------:R-:W-:Y:S01]  /*9490*/  IMAD.MOV.U32 R13, RZ, RZ, RZ ;  /* 0x000000ffff0d7224 */ /* 0x000fe200078e00ff */
[----:B------:R-:W5:Y:S01]  /*94a0*/  LDCU.64 UR6, c[0x4][0x78] ;  /* 0x01000f00ff0677ac */ /* 0x000f620008000a00 */
[----:B------:R-:W1:Y:S01]  /*94b0*/  LDC.64 R2, c[0x4][R3] ;  /* 0x0100000003027b82 */ /* 0x000e620000000a00 */
[----:B------:R-:W2:Y:S01]  /*94c0*/  LDCU.64 UR4, c[0x4][0x10] ;  /* 0x01000200ff0477ac */ /* 0x000ea20008000a00 */
[----:B---3--:R-:W-:Y:S01]  /*94d0*/  MOV R5, UR9 ;  /* 0x0000000900057c02 */ /* 0x008fe20008000f00 */
[----:B------:R-:W-:Y:S01]  /*94e0*/  IMAD.U32 R4, RZ, RZ, UR8 ;  /* 0x00000008ff047e24 */ /* 0x000fe2000f8e00ff */
[----:B-----5:R-:W-:Y:S01]  /*94f0*/  MOV R7, UR7 ;  /* 0x0000000700077c02 */ /* 0x020fe20008000f00 */
[----:B------:R-:W-:Y:S01]  /*9500*/  IMAD.U32 R6, RZ, RZ, UR6 ;  /* 0x00000006ff067e24 */ /* 0x000fe2000f8e00ff */
[----:B--2---:R-:W-:Y:S01]  /*9510*/  MOV R11, UR5 ;  /* 0x00000005000b7c02 */ /* 0x004fe20008000f00 */
[----:B------:R-:W-:Y:S02]  /*9520*/  IMAD.U32 R10, RZ, RZ, UR4 ;  /* 0x00000004ff0a7e24 */ /* 0x000fe4000f8e00ff */
[----:B------:R-:W-:Y:S07]  /*9530*/  LEPC R20, `(.L_x_130) ;  /* 0x000000001014794e */ /* 0x000fee0000000000 */
[----:B-1--4-:R-:W-:Y:S05]  /*9540*/  CALL.ABS.NOINC R2 ;  /* 0x0000000002007343 */ /* 0x012fea0003c00000 */
.L_x_130:
[----:B------:R-:W-:Y:S05]  /*9550*/  WARPSYNC.ALL ;  /* 0x0000000000007948 */ /* 0x000fea0003800000 */
[----:B------:R-:W-:Y:S01]  /*9560*/  R2UR UR4, R71 ;  /* 0x00000000470472ca */ /* 0x000fe200000e0000 */
[--C-:B----4-:R-:W-:Y:S01]  /*9570*/  HADD2.F32 R72, -RZ, R80.reuse.H0_H0 ;  /* 0x20000050ff487230 */ /* 0x110fe20000004100 */
[----:B------:R-:W-:Y:S01]  /*9580*/  ISETP.NE.AND P6, PT, R163, RZ, PT ;  /* 0x000000ffa300720c */ /* 0x000fe20003fc5270 */
[----:B------:R-:W-:Y:S01]  /*9590*/  HADD2.F32 R75, -RZ, R80.H1_H1 ;  /* 0x30000050ff4b7230 */ /* 0x000fe20000004100 */
[----:B------:R-:W-:Y:S01]  /*95a0*/  MOV R3, UR45 ;  /* 0x0000002d00037c02 */ /* 0x000fe20008000f00 */
[----:B------:R-:W-:Y:S01]  /*95b0*/  BSSY.RECONVERGENT B0, `(.L_x_131) ;  /* 0x0000101000007945 */ /* 0x000fe20003800200 */
[----:B------:R-:W-:Y:S02]  /*95c0*/  MOV R74, UR47 ;  /* 0x0000002f004a7c02 */ /* 0x000fe40008000f00 */
[----:B------:R-:W-:Y:S05]  /*95d0*/  ISETP.NE.AND P0, PT, R160, RZ, PT ;  /* 0x000000ffa000720c */ /* 0x000fea0003f05270 */
[----:B------:R-:W3:Y:S02]  /*95e0*/  LDTM.x64 R4, tmem[UR4+0x80] ;  /* 0x00008004000479ee */ /* 0x000ee40008340000 */
[----:B------:R-:W-:Y:S04]  /*95f0*/  @P6 LEA R3, R3, UR44, 0x3 ;  /* 0x0000002c03036c11 */ /* 0x000fe8000f8e18ff */
[----:B------:R-:W-:Y:S04]  /*9600*/  @P6 IADD3 R3, PT, PT, R3, 0x40, RZ ;  /* 0x0000004003036810 */ /* 0x000fe80007ffe0ff */
[----:B------:R-:W-:Y:S01]  /*9610*/  @P6 PRMT R74, R74, 0x654, R3 ;  /* 0x000006544a4a6816 */ /* 0x000fe20000000003 */
[C---:B---3--:R-:W-:Y:S01]  /*9620*/  FMUL R0, R70.reuse, R4 ;  /* 0x0000000446007220 */ /* 0x048fe20000400000 */
[C---:B------:R-:W-:Y:S01]  /*9630*/  FMUL R3, R70.reuse, R6 ;  /* 0x0000000646037220 */ /* 0x040fe20000400000 */
[C---:B------:R-:W-:Y:S01]  /*9640*/  FMUL R4, R70.reuse, R8 ;  /* 0x0000000846047220 */ /* 0x040fe20000400000 */
[C---:B------:R-:W-:Y:S01]  /*9650*/  FMUL R6, R70.reuse, R10 ;  /* 0x0000000a46067220 */ /* 0x040fe20000400000 */
[C---:B------:R-:W-:Y:S01]  /*9660*/  FFMA R0, R73.reuse, R72, R0 ;  /* 0x0000004849007223 */ /* 0x040fe20000000000 */
[C---:B------:R-:W-:Y:S01]  /*9670*/  FMUL R8, R70.reuse, R12 ;  /* 0x0000000c46087220 */ /* 0x040fe20000400000 */
        /* <DEDUP_REMOVED lines=38> */
[--C-:B------:R-:W-:Y:S02]  /*98e0*/  HADD2.F32 R64, -RZ, R81.reuse.H0_H0 ;  /* 0x20000051ff407230 */ /* 0x100fe40000004100 */
[C---:B------:R-:W-:Y:S01]  /*98f0*/  FMUL R49, R70.reuse, R53 ;  /* 0x0000003546317220 */ /* 0x040fe20000400000 */
[C---:B------:R-:W-:Y:S01]  /*9900*/  FMUL R62, R70.reuse, R66 ;  /* 0x00000042463e7220 */ /* 0x040fe20000400000 */
[----:B------:R-:W-:Y:S02]  /*9910*/  HADD2.F32 R66, -RZ, R81.H1_H1 ;  /* 0x30000051ff427230 */ /* 0x000fe40000004100 */
[C---:B------:R-:W-:Y:S01]  /*9920*/  FMUL R53, R70.reuse, R57 ;  /* 0x0000003946357220 */ /* 0x040fe20000400000 */
[C---:B------:R-:W-:Y:S01]  /*9930*/  FMUL R7, R70.reuse, R7 ;  /* 0x0000000746077220 */ /* 0x040fe20000400000 */
[C---:B------:R-:W-:Y:S01]  /*9940*/  FMUL R57, R70.reuse, R61 ;  /* 0x0000003d46397220 */ /* 0x040fe20000400000 */
[----:B------:R-:W-:Y:S01]  /*9950*/  FMUL R61, R70, R65 ;  /* 0x00000041463d7220 */ /* 0x000fe20000400000 */
[--C-:B------:R-:W-:Y:S02]  /*9960*/  HADD2.F32 R65, -RZ, R82.reuse.H0_H0 ;  /* 0x20000052ff417230 */ /* 0x100fe40000004100 */
[C---:B------:R-:W-:Y:S01]  /*9970*/  FFMA R2, R73.reuse, R75, R2 ;  /* 0x0000004b49027223 */ /* 0x040fe20000000002 */
[C---:B------:R-:W-:Y:S01]  /*9980*/  FFMA R3, R73.reuse, R64, R3 ;  /* 0x0000004049037223 */ /* 0x040fe20000000003 */
[----:B------:R-:W-:Y:S02]  /*9990*/  HADD2.F32 R64, -RZ, R82.H1_H1 ;  /* 0x30000052ff407230 */ /* 0x000fe40000004100 */
[C---:B------:R-:W-:Y:S01]  /*99a0*/  FFMA R7, R73.reuse, R66, R7 ;  /* 0x0000004249077223 */ /* 0x040fe20000000007 */
[----:B------:R-:W-:Y:S01]  /*99b0*/  FFMA R4, R73, R65, R4 ;  /* 0x0000004149047223 */ /* 0x000fe20000000004 */
[--C-:B------:R-:W-:Y:S01]  /*99c0*/  HADD2.F32 R65, -RZ, R83.reuse.H0_H0 ;  /* 0x20000053ff417230 */ /* 0x100fe20000004100 */
[----:B-1----:R-:W-:Y:S01]  /*99d0*/  F2FP.F16.F32.PACK_AB R92, R2, R0 ;  /* 0x00000000025c723e */ /* 0x002fe200000000ff */
[----:B------:R-:W-:Y:S01]  /*99e0*/  HADD2.F32 R0, -RZ, R83.H1_H1 ;  /* 0x30000053ff007230 */ /* 0x000fe20000004100 */
[----:B------:R-:W-:Y:S01]  /*99f0*/  F2FP.F16.F32.PACK_AB R93, R7, R3 ;  /* 0x00000003075d723e */ /* 0x000fe200000000ff */
[--C-:B--2---:R-:W-:Y:S02]  /*9a00*/  HADD2.F32 R3, -RZ, R88.reuse.H0_H0 ;  /* 0x20000058ff037230 */ /* 0x104fe40000004100 */
[C---:B------:R-:W-:Y:S01]  /*9a10*/  FMUL R11, R70.reuse, R11 ;  /* 0x0000000b460b7220 */ /* 0x040fe20000400000 */
[----:B------:R-:W-:Y:S02]  /*9a20*/  HADD2.F32 R2, -RZ, R88.H1_H1 ;  /* 0x30000058ff027230 */ /* 0x000fe40000004100 */
[C---:B------:R-:W-:Y:S01]  /*9a30*/  FFMA R5, R73.reuse, R64, R5 ;  /* 0x0000004049057223 */ /* 0x040fe20000000005 */
[C---:B------:R-:W-:Y:S01]  /*9a40*/  FFMA R6, R73.reuse, R65, R6 ;  /* 0x0000004149067223 */ /* 0x040fe20000000006 */
[C---:B------:R-:W-:Y:S01]  /*9a50*/  FFMA R11, R73.reuse, R0, R11 ;  /* 0x00000000490b7223 */ /* 0x040fe2000000000b */
[--C-:B------:R-:W-:Y:S02]  /*9a60*/  HADD2.F32 R0, -RZ, R89.reuse.H0_H0 ;  /* 0x20000059ff007230 */ /* 0x100fe40000004100 */
[C---:B------:R-:W-:Y:S01]  /*9a70*/  FFMA R8, R73.reuse, R3, R8 ;  /* 0x0000000349087223 */ /* 0x040fe20000000008 */
[--C-:B------:R-:W-:Y:S02]  /*9a80*/  HADD2.F32 R3, -RZ, R90.reuse.H0_H0 ;  /* 0x2000005aff037230 */ /* 0x100fe40000004100 */
[C---:B------:R-:W-:Y:S01]  /*9a90*/  FFMA R9, R73.reuse, R2, R9 ;  /* 0x0000000249097223 */ /* 0x040fe20000000009 */
[----:B------:R-:W-:Y:S02]  /*9aa0*/  HADD2.F32 R2, -RZ, R89.H1_H1 ;  /* 0x30000059ff027230 */ /* 0x000fe40000004100 */
[C---:B------:R-:W-:Y:S01]  /*9ab0*/  FMUL R15, R70.reuse, R15 ;  /* 0x0000000f460f7220 */ /* 0x040fe20000400000 */
[----:B------:R-:W-:Y:S01]  /*9ac0*/  FFMA R10, R73, R0, R10 ;  /* 0x00000000490a7223 */ /* 0x000fe2000000000a */
[----:B------:R-:W-:Y:S01]  /*9ad0*/  HADD2.F32 R0, -RZ, R90.H1_H1 ;  /* 0x3000005aff007230 */ /* 0x000fe20000004100 */
[----:B------:R-:W-:Y:S01]  /*9ae0*/  F2FP.F16.F32.PACK_AB R94, R5, R4 ;  /* 0x00000004055e723e */ /* 0x000fe200000000ff */
[--C-:B------:R-:W-:Y:S02]  /*9af0*/  HADD2.F32 R5, -RZ, R96.reuse.H0_H0 ;  /* 0x20000060ff057230 */ /* 0x100fe40000004100 */
[C---:B------:R-:W-:Y:S01]  /*9b00*/  FFMA R15, R73.reuse, R2, R15 ;  /* 0x00000002490f7223 */ /* 0x040fe2000000000f */
[--C-:B------:R-:W-:Y:S02]  /*9b10*/  HADD2.F32 R2, -RZ, R91.reuse.H1_H1 ;  /* 0x3000005bff027230 */ /* 0x100fe40000004100 */
[C---:B------:R-:W-:Y:S01]  /*9b20*/  FFMA R12, R73.reuse, R3, R12 ;  /* 0x00000003490c7223 */ /* 0x040fe2000000000c */
[----:B------:R-:W-:Y:S02]  /*9b30*/  HADD2.F32 R3, -RZ, R91.H0_H0 ;  /* 0x2000005bff037230 */ /* 0x000fe40000004100 */
[C---:B------:R-:W-:Y:S01]  /*9b40*/  FMUL R19, R70.reuse, R19 ;  /* 0x0000001346137220 */ /* 0x040fe20000400000 */
[----:B------:R-:W-:Y:S02]  /*9b50*/  HADD2.F32 R4, -RZ, R99.H1_H1 ;  /* 0x30000063ff047230 */ /* 0x000fe40000004100 */
[C---:B------:R-:W-:Y:S01]  /*9b60*/  FFMA R13, R73.reuse, R0, R13 ;  /* 0x00000000490d7223 */ /* 0x040fe2000000000d */
[----:B------:R-:W-:Y:S02]  /*9b70*/  HADD2.F32 R0, -RZ, R96.H1_H1 ;  /* 0x30000060ff007230 */ /* 0x000fe40000004100 */
[C---:B------:R-:W-:Y:S01]  /*9b80*/  FFMA R14, R73.reuse, R3, R14 ;  /* 0x00000003490e7223 */ /* 0x040fe2000000000e */
[--C-:B------:R-:W-:Y:S02]  /*9b90*/  HADD2.F32 R3, -RZ, R98.reuse.H0_H0 ;  /* 0x20000062ff037230 */ /* 0x100fe40000004100 */
[C---:B------:R-:W-:Y:S01]  /*9ba0*/  FFMA R19, R73.reuse, R2, R19 ;  /* 0x0000000249137223 */ /* 0x040fe20000000013 */
[----:B------:R-:W-:Y:S02]  /*9bb0*/  HADD2.F32 R2, -RZ, R97.H0_H0 ;  /* 0x20000061ff027230 */ /* 0x000fe40000004100 */
[C---:B------:R-:W-:Y:S01]  /*9bc0*/  FFMA R16, R73.reuse, R5, R16 ;  /* 0x0000000549107223 */ /* 0x040fe20000000010 */
[----:B------:R-:W-:Y:S02]  /*9bd0*/  HADD2.F32 R5, -RZ, R99.H0_H0 ;  /* 0x20000063ff057230 */ /* 0x000fe40000004100 */
[C---:B------:R-:W-:Y:S01]  /*9be0*/  FFMA R17, R73.reuse, R0, R17 ;  /* 0x0000000049117223 */ /* 0x040fe20000000011 */
[----:B------:R-:W-:Y:S02]  /*9bf0*/  HADD2.F32 R0, -RZ, R97.H1_H1 ;  /* 0x30000061ff007230 */ /* 0x000fe40000004100 */
[C---:B------:R-:W-:Y:S01]  /*9c00*/  FMUL R23, R70.reuse, R23 ;  /* 0x0000001746177220 */ /* 0x040fe20000400000 */
[C---:B------:R-:W-:Y:S01]  /*9c10*/  FFMA R18, R73.reuse, R2, R18 ;  /* 0x0000000249127223 */ /* 0x040fe20000000012 */
[----:B------:R-:W-:Y:S02]  /*9c20*/  HADD2.F32 R2, -RZ, R98.H1_H1 ;  /* 0x30000062ff027230 */ /* 0x000fe40000004100 */
[C---:B------:R-:W-:Y:S01]  /*9c30*/  FMUL R27, R70.reuse, R27 ;  /* 0x0000001b461b7220 */ /* 0x040fe20000400000 */
[C---:B------:R-:W-:Y:S01]  /*9c40*/  FFMA R23, R73.reuse, R0, R23 ;  /* 0x0000000049177223 */ /* 0x040fe20000000017 */
[----:B------:R-:W-:Y:S02]  /*9c50*/  HADD2.F32 R0, -RZ, R104.H0_H0 ;  /* 0x20000068ff007230 */ /* 0x000fe40000004100 */
[C---:B------:R-:W-:Y:S01]  /*9c60*/  FFMA R20, R73.reuse, R3, R20 ;  /* 0x0000000349147223 */ /* 0x040fe20000000014 */
[----:B------:R-:W-:Y:S02]  /*9c70*/  HADD2.F32 R3, -RZ, R106.H0_H0 ;  /* 0x2000006aff037230 */ /* 0x000fe40000004100 */
[C---:B------:R-:W-:Y:S01]  /*9c80*/  FFMA R21, R73.reuse, R2, R21 ;  /* 0x0000000249157223 */ /* 0x040fe20000000015 */
[C---:B------:R-:W-:Y:S01]  /*9c90*/  FFMA R22, R73.reuse, R5, R22 ;  /* 0x0000000549167223 */ /* 0x040fe20000000016 */
[C---:B------:R-:W-:Y:S01]  /*9ca0*/  FFMA R27, R73.reuse, R4, R27 ;  /* 0x00000004491b7223 */ /* 0x040fe2000000001b */
[C---:B------:R-:W-:Y:S01]  /*9cb0*/  FFMA R24, R73.reuse, R0, R24 ;  /* 0x0000000049187223 */ /* 0x040fe20000000018 */
[----:B------:R-:W-:Y:S02]  /*9cc0*/  HADD2.F32 R2, -RZ, R104.H1_H1 ;  /* 0x30000068ff027230 */ /* 0x000fe40000004100 */
[C---:B------:R-:W-:Y:S01]  /*9cd0*/  FMUL R31, R70.reuse, R31 ;  /* 0x0000001f461f7220 */ /* 0x040fe20000400000 */
[----:B------:R-:W-:Y:S02]  /*9ce0*/  HADD2.F32 R0, -RZ, R105.H0_H0 ;  /* 0x20000069ff007230 */ /* 0x000fe40000004100 */
[C---:B------:R-:W-:Y:S01]  /*9cf0*/  FMUL R35, R70.reuse, R35 ;  /* 0x0000002346237220 */ /* 0x040fe20000400000 */
[----:B------:R-:W-:Y:S02]  /*9d00*/  HADD2.F32 R5, -RZ, R107.H0_H0 ;  /* 0x2000006bff057230 */ /* 0x000fe40000004100 */
[C---:B------:R-:W-:Y:S01]  /*9d10*/  FFMA R25, R73.reuse, R2, R25 ;  /* 0x0000000249197223 */ /* 0x040fe20000000019 */
[----:B------:R-:W-:Y:S02]  /*9d20*/  HADD2.F32 R2, -RZ, R106.H1_H1 ;  /* 0x3000006aff027230 */ /* 0x000fe40000004100 */
[----:B------:R-:W-:Y:S01]  /*9d30*/  FFMA R26, R73, R0, R26 ;  /* 0x00000000491a7223 */ /* 0x000fe2000000001a */
[----:B------:R-:W-:Y:S02]  /*9d40*/  HADD2.F32 R0, -RZ, R105.H1_H1 ;  /* 0x30000069ff007230 */ /* 0x000fe40000004100 */
[C---:B------:R-:W-:Y:S01]  /*9d50*/  FMUL R39, R70.reuse, R39 ;  /* 0x0000002746277220 */ /* 0x040fe20000400000 */
[----:B------:R-:W-:Y:S01]  /*9d60*/  HADD2.F32 R4, -RZ, R107.H1_H1 ;  /* 0x3000006bff047230 */ /* 0x000fe20000004100 */
[----:B------:R-:W-:Y:S01]  /*9d70*/  F2FP.F16.F32.PACK_AB R95, R11, R6 ;  /* 0x000000060b5f723e */ /* 0x000fe200000000ff */
[C---:B------:R-:W-:Y:S01]  /*9d80*/  FMUL R43, R70.reuse, R43 ;  /* 0x0000002b462b7220 */ /* 0x040fe20000400000 */
[C---:B------:R-:W-:Y:S01]  /*9d90*/  FFMA R31, R73.reuse, R0, R31 ;  /* 0x00000000491f7223 */ /* 0x040fe2000000001f */
[--C-:B------:R-:W-:Y:S02]  /*9da0*/  HADD2.F32 R0, -RZ, R112.reuse.H0_H0 ;  /* 0x20000070ff007230 */ /* 0x100fe40000004100 */
[C---:B------:R-:W-:Y:S01]  /*9db0*/  FFMA R28, R73.reuse, R3, R28 ;  /* 0x00000003491c7223 */ /* 0x040fe2000000001c */
[----:B------:R1:W-:Y:S01]  /*9dc0*/  STS.128 [R165+UR44+0x8400], R92 ;  /* 0x0084005ca5007988 */ /* 0x0003e20008000c2c */
[C---:B------:R-:W-:Y:S01]  /*9dd0*/  FFMA R29, R73.reuse, R2, R29 ;  /* 0x00000002491d7223 */ /* 0x040fe2000000001d */
[C---:B------:R-:W-:Y:S01]  /*9de0*/  FFMA R30, R73.reuse, R5, R30 ;  /* 0x00000005491e7223 */ /* 0x040fe2000000001e */
[C---:B------:R-:W-:Y:S01]  /*9df0*/  FFMA R35, R73.reuse, R4, R35 ;  /* 0x0000000449237223 */ /* 0x040fe20000000023 */
[----:B------:R-:W-:Y:S02]  /*9e00*/  HADD2.F32 R2, -RZ, R112.H1_H1 ;  /* 0x30000070ff027230 */ /* 0x000fe40000004100 */
[----:B------:R-:W-:Y:S01]  /*9e10*/  FFMA R32, R73, R0, R32 ;  /* 0x0000000049207223 */ /* 0x000fe20000000020 */
[--C-:B------:R-:W-:Y:S01]  /*9e20*/  HADD2.F32 R3, -RZ, R113.reuse.H0_H0 ;  /* 0x20000071ff037230 */ /* 0x100fe20000004100 */
[----:B------:R-:W-:Y:S01]  /*9e30*/  F2FP.F16.F32.PACK_AB R8, R9, R8 ;  /* 0x000000080908723e */ /* 0x000fe200000000ff */
[----:B------:R-:W-:Y:S02]  /*9e40*/  HADD2.F32 R0, -RZ, R113.H1_H1 ;  /* 0x30000071ff007230 */ /* 0x000fe40000004100 */
[C---:B------:R-:W-:Y:S01]  /*9e50*/  FFMA R33, R73.reuse, R2, R33 ;  /* 0x0000000249217223 */ /* 0x040fe20000000021 */
[--C-:B------:R-:W-:Y:S02]  /*9e60*/  HADD2.F32 R5, -RZ, R115.reuse.H0_H0 ;  /* 0x20000073ff057230 */ /* 0x100fe40000004100 */
[C---:B------:R-:W-:Y:S01]  /*9e70*/  FFMA R34, R73.reuse, R3, R34 ;  /* 0x0000000349227223 */ /* 0x040fe20000000022 */
[--C-:B------:R-:W-:Y:S02]  /*9e80*/  HADD2.F32 R3, -RZ, R114.reuse.H0_H0 ;  /* 0x20000072ff037230 */ /* 0x100fe40000004100 */
[----:B------:R-:W-:Y:S01]  /*9e90*/  FFMA R39, R73, R0, R39 ;  /* 0x0000000049277223 */ /* 0x000fe20000000027 */
[----:B------:R-:W-:Y:S01]  /*9ea0*/  HADD2.F32 R0, -RZ, R114.H1_H1 ;  /* 0x30000072ff007230 */ /* 0x000fe20000004100 */
[----:B------:R-:W-:Y:S01]  /*9eb0*/  F2FP.F16.F32.PACK_AB R9, R15, R10 ;  /* 0x0000000a0f09723e */ /* 0x000fe200000000ff */
[----:B------:R-:W-:Y:S02]  /*9ec0*/  HADD2.F32 R2, -RZ, R115.H1_H1 ;  /* 0x30000073ff027230 */ /* 0x000fe40000004100 */
[C---:B------:R-:W-:Y:S01]  /*9ed0*/  FFMA R36, R73.reuse, R3, R36 ;  /* 0x0000000349247223 */ /* 0x040fe20000000024 */
[--C-:B------:R-:W-:Y:S02]  /*9ee0*/  HADD2.F32 R3, -RZ, R121.reuse.H0_H0 ;  /* 0x20000079ff037230 */ /* 0x100fe40000004100 */
[C---:B------:R-:W-:Y:S01]  /*9ef0*/  FFMA R37, R73.reuse, R0, R37 ;  /* 0x0000000049257223 */ /* 0x040fe20000000025 */
[C---:B------:R-:W-:Y:S01]  /*9f00*/  FFMA R38, R73.reuse, R5, R38 ;  /* 0x0000000549267223 */ /* 0x040fe20000000026 */
[--C-:B------:R-:W-:Y:S02]  /*9f10*/  HADD2.F32 R0, -RZ, R120.reuse.H0_H0 ;  /* 0x20000078ff007230 */ /* 0x100fe40000004100 */
[----:B------:R-:W-:Y:S01]  /*9f20*/  FFMA R43, R73, R2, R43 ;  /* 0x00000002492b7223 */ /* 0x000fe2000000002b */
[----:B------:R-:W-:Y:S01]  /*9f30*/  HADD2.F32 R2, -RZ, R120.H1_H1 ;  /* 0x30000078ff027230 */ /* 0x000fe20000004100 */
[----:B------:R-:W-:Y:S01]  /*9f40*/  F2FP.F16.F32.PACK_AB R10, R13, R12 ;  /* 0x0000000c0d0a723e */ /* 0x000fe200000000ff */
[C---:B------:R-:W-:Y:S01]  /*9f50*/  FMUL R47, R70.reuse, R47 ;  /* 0x0000002f462f7220 */ /* 0x040fe20000400000 */
[----:B------:R-:W-:Y:S01]  /*9f60*/  F2FP.F16.F32.PACK_AB R11, R19, R14 ;  /* 0x0000000e130b723e */ /* 0x000fe200000000ff */
[C---:B------:R-:W-:Y:S01]  /*9f70*/  FFMA R40, R73.reuse, R0, R40 ;  /* 0x0000000049287223 */ /* 0x040fe20000000028 */
[----:B------:R-:W-:Y:S02]  /*9f80*/  HADD2.F32 R0, -RZ, R121.H1_H1 ;  /* 0x30000079ff007230 */ /* 0x000fe40000004100 */
[C---:B------:R-:W-:Y:S01]  /*9f90*/  FFMA R41, R73.reuse, R2, R41 ;  /* 0x0000000249297223 */ /* 0x040fe20000000029 */
[----:B------:R-:W-:Y:S01]  /*9fa0*/  FFMA R42, R73, R3, R42 ;  /* 0x00000003492a7223 */ /* 0x000fe2000000002a */
[----:B------:R1:W-:Y:S01]  /*9fb0*/  STS.128 [R167+0x8400], R8 ;  /* 0x00840008a7007388 */ /* 0x0003e20000000c00 */
[--C-:B------:R-:W-:Y:S01]  /*9fc0*/  HADD2.F32 R3, -RZ, R122.reuse.H0_H0 ;  /* 0x2000007aff037230 */ /* 0x100fe20000004100 */
[----:B------:R-:W-:Y:S01]  /*9fd0*/  F2FP.F16.F32.PACK_AB R16, R17, R16 ;  /* 0x000000101110723e */ /* 0x000fe200000000ff */
[----:B------:R-:W-:Y:S01]  /*9fe0*/  HADD2.F32 R2, -RZ, R122.H1_H1 ;  /* 0x3000007aff027230 */ /* 0x000fe20000004100 */
[----:B------:R-:W-:Y:S01]  /*9ff0*/  F2FP.F16.F32.PACK_AB R17, R23, R18 ;  /* 0x000000121711723e */ /* 0x000fe200000000ff */
[----:B------:R-:W-:Y:S01]  /*a000*/  FFMA R47, R73, R0, R47 ;  /* 0x00000000492f7223 */ /* 0x000fe2000000002f */
[--C-:B------:R-:W-:Y:S01]  /*a010*/  HADD2.F32 R5, -RZ, R123.reuse.H0_H0 ;  /* 0x2000007bff057230 */ /* 0x100fe20000004100 */
[----:B------:R-:W-:Y:S01]  /*a020*/  F2FP.F16.F32.PACK_AB R18, R21, R20 ;  /* 0x000000141512723e */ /* 0x000fe200000000ff */
[----:B------:R-:W-:Y:S01]  /*a030*/  HADD2.F32 R0, -RZ, R123.H1_H1 ;  /* 0x3000007bff007230 */ /* 0x000fe20000004100 */
[----:B------:R-:W-:Y:S01]  /*a040*/  F2FP.F16.F32.PACK_AB R19, R27, R22 ;  /* 0x000000161b13723e */ /* 0x000fe200000000ff */
[C---:B------:R-:W-:Y:S01]  /*a050*/  FMUL R51, R70.reuse, R51 ;  /* 0x0000003346337220 */ /* 0x040fe20000400000 */
[C---:B------:R-:W-:Y:S01]  /*a060*/  FFMA R44, R73.reuse, R3, R44 ;  /* 0x00000003492c7223 */ /* 0x040fe2000000002c */
[C---:B------:R-:W-:Y:S01]  /*a070*/  FFMA R45, R73.reuse, R2, R45 ;  /* 0x00000002492d7223 */ /* 0x040fe2000000002d */
[C---:B------:R-:W-:Y:S01]  /*a080*/  FFMA R46, R73.reuse, R5, R46 ;  /* 0x00000005492e7223 */ /* 0x040fe2000000002e */
[----:B------:R1:W-:Y:S01]  /*a090*/  STS.128 [R164+0x8400], R16 ;  /* 0x00840010a4007388 */ /* 0x0003e20000000c00 */
[----:B------:R-:W-:Y:S01]  /*a0a0*/  FFMA R51, R73, R0, R51 ;  /* 0x0000000049337223 */ /* 0x000fe20000000033 */
[--C-:B------:R-:W-:Y:S01]  /*a0b0*/  HADD2.F32 R3, -RZ, R128.reuse.H0_H0 ;  /* 0x20000080ff037230 */ /* 0x100fe20000004100 */
[----:B------:R-:W-:Y:S01]  /*a0c0*/  F2FP.F16.F32.PACK_AB R24, R25, R24 ;  /* 0x000000181918723e */ /* 0x000fe200000000ff */
[----:B------:R-:W-:Y:S01]  /*a0d0*/  HADD2.F32 R0, -RZ, R128.H1_H1 ;  /* 0x30000080ff007230 */ /* 0x000fe20000004100 */
[----:B------:R-:W-:Y:S01]  /*a0e0*/  F2FP.F16.F32.PACK_AB R25, R31, R26 ;  /* 0x0000001a1f19723e */ /* 0x000fe200000000ff */
        /* <DEDUP_REMOVED lines=16> */
[----:B------:R-:W-:Y:S01]  /*a1f0*/  FFMA R52, R73, R0, R52 ;  /* 0x0000000049347223 */ /* 0x000fe20000000034 */
[----:B------:R-:W-:Y:S01]  /*a200*/  F2FP.F16.F32.PACK_AB R35, R43, R38 ;  /* 0x000000262b23723e */ /* 0x000fe200000000ff */
[C---:B------:R-:W-:Y:S01]  /*a210*/  FFMA R53, R73.reuse, R2, R53 ;  /* 0x0000000249357223 */ /* 0x040fe20000000035 */
[----:B------:R-:W-:Y:S01]  /*a220*/  FFMA R54, R73, R3, R54 ;  /* 0x0000000349367223 */ /* 0x000fe20000000036 */
[----:B------:R-:W-:Y:S01]  /*a230*/  HADD2.F32 R0, -RZ, R131.H1_H1 ;  /* 0x30000083ff007230 */ /* 0x000fe20000004100 */
[----:B------:R-:W-:Y:S01]  /*a240*/  F2FP.F16.F32.PACK_AB R40, R41, R40 ;  /* 0x000000282928723e */ /* 0x000fe200000000ff */
[----:B------:R1:W-:Y:S01]  /*a250*/  STS.128 [R154+0x8400], R32 ;  /* 0x008400209a007388 */ /* 0x0003e20000000c00 */
[C---:B------:R-:W-:Y:S01]  /*a260*/  FMUL R59, R70.reuse, R59 ;  /* 0x0000003b463b7220 */ /* 0x040fe20000400000 */
[--C-:B------:R-:W-:Y:S01]  /*a270*/  HADD2.F32 R3, -RZ, R136.reuse.H0_H0 ;  /* 0x20000088ff037230 */ /* 0x100fe20000004100 */
[----:B------:R-:W-:Y:S01]  /*a280*/  F2FP.F16.F32.PACK_AB R41, R47, R42 ;  /* 0x0000002a2f29723e */ /* 0x000fe200000000ff */
[----:B------:R-:W-:Y:S01]  /*a290*/  HADD2.F32 R2, -RZ, R136.H1_H1 ;  /* 0x30000088ff027230 */ /* 0x000fe20000004100 */
[----:B------:R-:W-:Y:S01]  /*a2a0*/  F2FP.F16.F32.PACK_AB R42, R45, R44 ;  /* 0x0000002c2d2a723e */ /* 0x000fe200000000ff */
[--C-:B------:R-:W-:Y:S01]  /*a2b0*/  HADD2.F32 R5, -RZ, R137.reuse.H0_H0 ;  /* 0x20000089ff057230 */ /* 0x100fe20000004100 */
        /* <DEDUP_REMOVED lines=8> */
[----:B------:R-:W-:Y:S01]  /*a340*/  FFMA R58, R73, R5, R58 ;  /* 0x00000005493a7223 */ /* 0x000fe2000000003a */
[----:B------:R-:W-:Y:S01]  /*a350*/  HADD2.F32 R2, -RZ, R138.H1_H1 ;  /* 0x3000008aff027230 */ /* 0x000fe20000004100 */
[----:B------:R-:W-:Y:S01]  /*a360*/  F2FP.F16.F32.PACK_AB R48, R49, R48 ;  /* 0x000000303130723e */ /* 0x000fe200000000ff */
[--C-:B------:R-:W-:Y:S01]  /*a370*/  HADD2.F32 R5, -RZ, R139.reuse.H0_H0 ;  /* 0x2000008bff057230 */ /* 0x100fe20000004100 */
[----:B------:R-:W-:Y:S01]  /*a380*/  F2FP.F16.F32.PACK_AB R49, R55, R50 ;  /* 0x000000323731723e */ /* 0x000fe200000000ff */
[----:B------:R-:W-:Y:S02]  /*a390*/  HADD2.F32 R4, -RZ, R139.H1_H1 ;  /* 0x3000008bff047230 */ /* 0x000fe40000004100 */
[----:B------:R-:W-:Y:S01]  /*a3a0*/  FFMA R63, R73, R0, R63 ;  /* 0x00000000493f7223 */ /* 0x000fe2000000003f */
[----:B------:R-:W-:Y:S01]  /*a3b0*/  FMUL R67, R70, R67 ;  /* 0x0000004346437220 */ /* 0x000fe20000400000 */
[----:B------:R-:W-:Y:S01]  /*a3c0*/  F2FP.F16.F32.PACK_AB R50, R53, R52 ;  /* 0x000000343532723e */ /* 0x000fe200000000ff */
[----:B------:R-:W-:Y:S01]  /*a3d0*/  FFMA R60, R73, R3, R60 ;  /* 0x00000003493c7223 */ /* 0x000fe2000000003c */
[----:B------:R-:W-:Y:S01]  /*a3e0*/  F2FP.F16.F32.PACK_AB R51, R59, R54 ;  /* 0x000000363b33723e */ /* 0x000fe200000000ff */
[C---:B------:R-:W-:Y:S01]  /*a3f0*/  FFMA R61, R73.reuse, R2, R61 ;  /* 0x00000002493d7223 */ /* 0x040fe2000000003d */
[C---:B------:R-:W-:Y:S01]  /*a400*/  FFMA R62, R73.reuse, R5, R62 ;  /* 0x00000005493e7223 */ /* 0x040fe2000000003e */
[----:B------:R-:W-:Y:S01]  /*a410*/  FFMA R67, R73, R4, R67 ;  /* 0x0000000449437223 */ /* 0x000fe20000000043 */
[----:B------:R-:W-:Y:S01]  /*a420*/  F2FP.F16.F32.PACK_AB R56, R57, R56 ;  /* 0x000000383938723e */ /* 0x000fe200000000ff */
[----:B------:R1:W-:Y:S01]  /*a430*/  STS.128 [R153+0x8400], R48 ;  /* 0x0084003099007388 */ /* 0x0003e20000000c00 */
[----:B------:R-:W-:Y:S02]  /*a440*/  F2FP.F16.F32.PACK_AB R57, R63, R58 ;  /* 0x0000003a3f39723e */ /* 0x000fe400000000ff */
        /* <DEDUP_REMOVED lines=23> */
.L_x_132:
[----:B------:R-:W-:Y:S05]  /*a5c0*/  BSYNC.RECONVERGENT B0 ;  /* 0x0000000000007941 */ /* 0x000fea0003800200 */
.L_x_131:
        /* <DEDUP_REMOVED lines=21> */
.L_x_136:
[----:B------:R-:W-:Y:S05]  /*a720*/  BSYNC B0 ;  /* 0x0000000000007941 */ /* 0x000fea0003800000 */
.L_x_135:
[----:B------:R-:W-:Y:S11]  /*a730*/  ISETP.NE.AND P0, PT, R86, RZ, PT ;  /* 0x000000ff5600720c */ /* 0x000ff60003f05270 */
[----:B------:R-:W-:Y:S02]  /*a740*/  @!UPT UIADD3 URZ, UPT, UPT, URZ, URZ, URZ ;  /* 0x000000fffffff290 */ /* 0x000fe4000fffe0ff */
[----:B------:R3:W4:Y:S01]  /*a750*/  @P0 LDS.128 R80, [R78+UR44+0x400] ;  /* 0x0004002c4e500984 */ /* 0x0007220008000c00 */
[----:B--2---:R-:W-:Y:S01]  /*a760*/  @P0 IMAD.IADD R0, R85, 0x1, R2 ;  /* 0x0000000155000824 */ /* 0x004fe200078e0202 */
        /* <DEDUP_REMOVED lines=10> */
.L_x_134:
[----:B------:R-:W-:Y:S05]  /*a810*/  BSYNC B1 ;  /* 0x0000000000017941 */ /* 0x000fea0003800000 */
.L_x_133:
        /* <DEDUP_REMOVED lines=8> */
[----:B-1----:R-:W-:Y:S02]  /*a8a0*/  IMAD.MOV.U32 R8, RZ, RZ, 0x192 ;  /* 0x00000192ff087424 */ /* 0x002fe400078e00ff */
[----:B------:R-:W-:Y:S01]  /*a8b0*/  IMAD.MOV.U32 R13, RZ, RZ, RZ ;  /* 0x000000ffff0d7224 */ /* 0x000fe200078e00ff */
[----:B------:R-:W1:Y:S01]  /*a8c0*/  LDCU.64 UR6, c[0x4][0x78] ;  /* 0x01000f00ff0677ac */ /* 0x000e620008000a00 */
[----:B------:R-:W2:Y:S01]  /*a8d0*/  LDC.64 R2, c[0x4][R3] ;  /* 0x0100000003027b82 */ /* 0x000ea20000000a00 */
[----:B------:R-:W5:Y:S01]  /*a8e0*/  LDCU.64 UR4, c[0x4][0x10] ;  /* 0x01000200ff0477ac */ /* 0x000f620008000a00 */
[----:B---3--:R-:W-:Y:S01]  /*a8f0*/  MOV R5, UR9 ;  /* 0x0000000900057c02 */ /* 0x008fe20008000f00 */
[----:B------:R-:W-:Y:S01]  /*a900*/  IMAD.U32 R4, RZ, RZ, UR8 ;  /* 0x00000008ff047e24 */ /* 0x000fe2000f8e00ff */
[----:B-1----:R-:W-:Y:S01]  /*a910*/  MOV R7, UR7 ;  /* 0x0000000700077c02 */ /* 0x002fe20008000f00 */
[----:B------:R-:W-:Y:S01]  /*a920*/  IMAD.U32 R6, RZ, RZ, UR6 ;  /* 0x00000006ff067e24 */ /* 0x000fe2000f8e00ff */
[----:B-----5:R-:W-:Y:S01]  /*a930*/  MOV R11, UR5 ;  /* 0x00000005000b7c02 */ /* 0x020fe20008000f00 */
[----:B------:R-:W-:Y:S02]  /*a940*/  IMAD.U32 R10, RZ, RZ, UR4 ;  /* 0x00000004ff0a7e24 */ /* 0x000fe4000f8e00ff */
[----:B------:R-:W-:Y:S07]  /*a950*/  LEPC R20, `(.L_x_138) ;  /* 0x000000001014794e */ /* 0x000fee0000000000 */
[----:B--2-4-:R-:W-:Y:S05]  /*a960*/  CALL.ABS.NOINC R2 ;  /* 0x0000000002007343 */ /* 0x014fea0003c00000 */
.L_x_138:
[----:B------:R-:W-:Y:S01]  /*a970*/  ISETP.NE.AND P0, PT, R160, RZ, PT ;  /* 0x000000ffa000720c */ /* 0x000fe20003f05270 */
[----:B------:R-:W-:Y:S05]  /*a980*/  WARPSYNC.ALL ;  /* 0x0000000000007948 */ /* 0x000fea0003800000 */
[----:B------:R-:W-:Y:S01]  /*a990*/  R2UR UR4, R71 ;  /* 0x00000000470472ca */ /* 0x000fe200000e0000 */
[--C-:B----4-:R-:W-:Y:S01]  /*a9a0*/  HADD2.F32 R72, -RZ, R80.reuse.H0_H0 ;  /* 0x20000050ff487230 */ /* 0x110fe20000004100 */
[----:B------:R-:W-:Y:S01]  /*a9b0*/  IADD3 R166, PT, PT, R166, 0xa0, RZ ;  /* 0x000000a0a6a67810 */ /* 0x000fe20007ffe0ff */
[----:B------:R-:W-:Y:S01]  /*a9c0*/  HADD2.F32 R74, -RZ, R80.H1_H1 ;  /* 0x30000050ff4a7230 */ /* 0x000fe20000004100 */
[----:B------:R-:W-:Y:S01]  /*a9d0*/  BSSY.RECONVERGENT B0, `(.L_x_139) ;  /* 0x00000fd000007945 */ /* 0x000fe20003800200 */
[--C-:B------:R-:W-:Y:S01]  /*a9e0*/  HADD2.F32 R75, -RZ, R81.reuse.H0_H0 ;  /* 0x20000051ff4b7230 */ /* 0x100fe20000004100 */
[----:B------:R-:W-:Y:S01]  /*a9f0*/  LOP3.LUT R166, R166, 0xfefffff8, RZ, 0xc0, !PT ;  /* 0xfefffff8a6a67812 */ /* 0x000fe200078ec0ff */
[----:B------:R-:W-:Y:S02]  /*aa00*/  HADD2.F32 R76, -RZ, R81.H1_H1 ;  /* 0x30000051ff4c7230 */ /* 0x000fe40000004100 */
[--C-:B------:R-:W-:Y:S02]  /*aa10*/  HADD2.F32 R77, -RZ, R82.reuse.H0_H0 ;  /* 0x20000052ff4d7230 */ /* 0x100fe40000004100 */
[----:B------:R-:W-:Y:S02]  /*aa20*/  HADD2.F32 R78, -RZ, R82.H1_H1 ;  /* 0x30000052ff4e7230 */ /* 0x000fe40000004100 */
[----:B-1----:R-:W1:Y:S01]  /*aa30*/  LDTM.x64 R4, tmem[UR4+0xc0] ;  /* 0x0000c004000479ee */ /* 0x002e620008340000 */
[----:B------:R-:W-:Y:S01]  /*aa40*/  NOP ;  /* 0x0000000000007918 */ /* 0x000fe20000000000 */
[----:B-1----:R1:W-:Y:S01]  /*aa50*/  SYNCS.ARRIVE.TRANS64.RED.A1T0 RZ, [R166+URZ], RZ ;  /* 0x000000ffa6ff79a7 */ /* 0x0023e200081004ff */
[--C-:B------:R-:W-:Y:S02]  /*aa60*/  HADD2.F32 R79, -RZ, R83.reuse.H0_H0 ;  /* 0x20000053ff4f7230 */ /* 0x100fe40000004100 */
[----:B------:R-:W-:Y:S02]  /*aa70*/  HADD2.F32 R80, -RZ, R83.H1_H1 ;  /* 0x30000053ff507230 */ /* 0x000fe40000004100 */
[--C-:B--2---:R-:W-:Y:S02]  /*aa80*/  HADD2.F32 R81, -RZ, R88.reuse.H0_H0 ;  /* 0x20000058ff517230 */ /* 0x104fe40000004100 */
[----:B------:R-:W-:Y:S02]  /*aa90*/  HADD2.F32 R83, -RZ, R88.H1_H1 ;  /* 0x30000058ff537230 */ /* 0x000fe40000004100 */
[--C-:B------:R-:W-:Y:S02]  /*aaa0*/  HADD2.F32 R82, -RZ, R89.reuse.H0_H0 ;  /* 0x20000059ff527230 */ /* 0x100fe40000004100 */
[----:B------:R-:W-:Y:S02]  /*aab0*/  HADD2.F32 R84, -RZ, R89.H1_H1 ;  /* 0x30000059ff547230 */ /* 0x000fe40000004100 */
[--C-:B------:R-:W-:Y:S02]  /*aac0*/  HADD2.F32 R85, -RZ, R90.reuse.H0_H0 ;  /* 0x2000005aff557230 */ /* 0x100fe40000004100 */
[----:B------:R-:W-:Y:S02]  /*aad0*/  HADD2.F32 R86, -RZ, R90.H1_H1 ;  /* 0x3000005aff567230 */ /* 0x000fe40000004100 */
[--C-:B------:R-:W-:Y:S02]  /*aae0*/  HADD2.F32 R87, -RZ, R91.reuse.H0_H0 ;  /* 0x2000005bff577230 */ /* 0x100fe40000004100 */
[----:B------:R-:W-:Y:S02]  /*aaf0*/  HADD2.F32 R88, -RZ, R91.H1_H1 ;  /* 0x3000005bff587230 */ /* 0x000fe40000004100 */
[--C-:B------:R-:W-:Y:S02]  /*ab00*/  HADD2.F32 R89, -RZ, R96.reuse.H0_H0 ;  /* 0x20000060ff597230 */ /* 0x100fe40000004100 */
[C---:B------:R-:W-:Y:S01]  /*ab10*/  FMUL R4, R70.reuse, R4 ;  /* 0x0000000446047220 */ /* 0x040fe20000400000 */
[C---:B------:R-:W-:Y:S01]  /*ab20*/  FMUL R5, R70.reuse, R5 ;  /* 0x0000000546057220 */ /* 0x040fe20000400000 */
[C---:B------:R-:W-:Y:S01]  /*ab30*/  FMUL R6, R70.reuse, R6 ;  /* 0x0000000646067220 */ /* 0x040fe20000400000 */
[C---:B------:R-:W-:Y:S01]  /*ab40*/  FMUL R7, R70.reuse, R7 ;  /* 0x0000000746077220 */ /* 0x040fe20000400000 */
[C---:B------:R-:W-:Y:S01]  /*ab50*/  FFMA R4, R73.reuse, R72, R4 ;  /* 0x0000004849047223 */ /* 0x040fe20000000004 */
[C---:B------:R-:W-:Y:S01]  /*ab60*/  FFMA R5, R73.reuse, R74, R5 ;  /* 0x0000004a49057223 */ /* 0x040fe20000000005 */
[C---:B------:R-:W-:Y:S01]  /*ab70*/  FFMA R6, R73.reuse, R75, R6 ;  /* 0x0000004b49067223 */ /* 0x040fe20000000006 */
[----:B------:R-:W-:Y:S01]  /*ab80*/  FFMA R7, R73, R76, R7 ;  /* 0x0000004c49077223 */ /* 0x000fe20000000007 */
[C---:B------:R-:W-:Y:S01]  /*ab90*/  FMUL R8, R70.reuse, R8 ;  /* 0x0000000846087220 */ /* 0x040fe20000400000 */
[C---:B------:R-:W-:Y:S01]  /*aba0*/  FMUL R9, R70.reuse, R9 ;  /* 0x0000000946097220 */ /* 0x040fe20000400000 */
[----:B------:R-:W-:Y:S01]  /*abb0*/  F2FP.F16.F32.PACK_AB R4, R5, R4 ;  /* 0x000000040504723e */ /* 0x000fe200000000ff */
[C---:B------:R-:W-:Y:S01]  /*abc0*/  FMUL R10, R70.reuse, R10 ;  /* 0x0000000a460a7220 */ /* 0x040fe20000400000 */
[----:B------:R-:W-:Y:S01]  /*abd0*/  F2FP.F16.F32.PACK_AB R5, R7, R6 ;  /* 0x000000060705723e */ /* 0x000fe200000000ff */
[C---:B------:R-:W-:Y:S01]  /*abe0*/  FFMA R8, R73.reuse, R77, R8 ;  /* 0x0000004d49087223 */ /* 0x040fe20000000008 */
[C---:B------:R-:W-:Y:S01]  /*abf0*/  FFMA R9, R73.reuse, R78, R9 ;  /* 0x0000004e49097223 */ /* 0x040fe20000000009 */
[----:B------:R-:W-:Y:S01]  /*ac00*/  FFMA R10, R73, R79, R10 ;  /* 0x0000004f490a7223 */ /* 0x000fe2000000000a */
[C---:B------:R-:W-:Y:S01]  /*ac10*/  FMUL R11, R70.reuse, R11 ;  /* 0x0000000b460b7220 */ /* 0x040fe20000400000 */
[C---:B------:R-:W-:Y:S01]  /*ac20*/  FMUL R0, R70.reuse, R12 ;  /* 0x0000000c46007220 */ /* 0x040fe20000400000 */
[C---:B------:R-:W-:Y:S01]  /*ac30*/  FMUL R2, R70.reuse, R13 ;  /* 0x0000000d46027220 */ /* 0x040fe20000400000 */
[----:B------:R-:W-:Y:S01]  /*ac40*/  F2FP.F16.F32.PACK_AB R6, R9, R8 ;  /* 0x000000080906723e */ /* 0x000fe200000000ff */
[C---:B------:R-:W-:Y:S01]  /*ac50*/  FFMA R11, R73.reuse, R80, R11 ;  /* 0x00000050490b7223 */ /* 0x040fe2000000000b */
[C---:B------:R-:W-:Y:S01]  /*ac60*/  FFMA R0, R73.reuse, R81, R0 ;  /* 0x0000005149007223 */ /* 0x040fe20000000000 */
[----:B------:R-:W-:Y:S01]  /*ac70*/  FFMA R2, R73, R83, R2 ;  /* 0x0000005349027223 */ /* 0x000fe20000000002 */
[C---:B------:R-:W-:Y:S01]  /*ac80*/  FMUL R3, R70.reuse, R14 ;  /* 0x0000000e46037220 */ /* 0x040fe20000400000 */
[C---:B------:R-:W-:Y:S01]  /*ac90*/  FMUL R15, R70.reuse, R15 ;  /* 0x0000000f460f7220 */ /* 0x040fe20000400000 */
[----:B------:R-:W-:Y:S01]  /*aca0*/  F2FP.F16.F32.PACK_AB R7, R11, R10 ;  /* 0x0000000a0b07723e */ /* 0x000fe200000000ff */
[----:B------:R-:W-:Y:S01]  /*acb0*/  FMUL R12, R70, R16 ;  /* 0x00000010460c7220 */ /* 0x000fe20000400000 */
[----:B------:R-:W-:Y:S01]  /*acc0*/  F2FP.F16.F32.PACK_AB R8, R2, R0 ;  /* 0x000000000208723e */ /* 0x000fe200000000ff */
[C---:B------:R-:W-:Y:S01]  /*acd0*/  FFMA R3, R73.reuse, R82, R3 ;  /* 0x0000005249037223 */ /* 0x040fe20000000003 */
[C---:B------:R-:W-:Y:S01]  /*ace0*/  FFMA R15, R73.reuse, R84, R15 ;  /* 0x00000054490f7223 */ /* 0x040fe2000000000f */
[----:B------:R1:W-:Y:S01]  /*acf0*/  STS.128 [R165+UR44+0xc400], R4 ;  /* 0x00c40004a5007988 */ /* 0x0003e20008000c2c */
[----:B------:R-:W-:Y:S01]  /*ad00*/  FFMA R12, R73, R85, R12 ;  /* 0x00000055490c7223 */ /* 0x000fe2000000000c */
[C---:B------:R-:W-:Y:S01]  /*ad10*/  FMUL R13, R70.reuse, R17 ;  /* 0x00000011460d7220 */ /* 0x040fe20000400000 */
[C---:B------:R-:W-:Y:S01]  /*ad20*/  FMUL R14, R70.reuse, R18 ;  /* 0x00000012460e7220 */ /* 0x040fe20000400000 */
[----:B------:R-:W-:Y:S01]  /*ad30*/  F2FP.F16.F32.PACK_AB R9, R15, R3 ;  /* 0x000000030f09723e */ /* 0x000fe200000000ff */
[C---:B------:R-:W-:Y:S01]  /*ad40*/  FMUL R19, R70.reuse, R19 ;  /* 0x0000001346137220 */ /* 0x040fe20000400000 */
[C---:B------:R-:W-:Y:S01]  /*ad50*/  FFMA R13, R73.reuse, R86, R13 ;  /* 0x00000056490d7223 */ /* 0x040fe2000000000d */
[C---:B------:R-:W-:Y:S01]  /*ad60*/  FFMA R14, R73.reuse, R87, R14 ;  /* 0x00000057490e7223 */ /* 0x040fe2000000000e */
[----:B------:R-:W-:Y:S02]  /*ad70*/  HADD2.F32 R90, -RZ, R96.H1_H1 ;  /* 0x30000060ff5a7230 */ /* 0x000fe40000004100 */
[----:B------:R-:W-:Y:S01]  /*ad80*/  FFMA R19, R73, R88, R19 ;  /* 0x0000005849137223 */ /* 0x000fe20000000013 */
[C---:B------:R-:W-:Y:S01]  /*ad90*/  FMUL R16, R70.reuse, R20 ;  /* 0x0000001446107220 */ /* 0x040fe20000400000 */
[----:B------:R-:W-:Y:S01]  /*ada0*/  F2FP.F16.F32.PACK_AB R10, R13, R12 ;  /* 0x0000000c0d0a723e */ /* 0x000fe200000000ff */
[--C-:B------:R-:W-:Y:S02]  /*adb0*/  HADD2.F32 R91, -RZ, R97.reuse.H0_H0 ;  /* 0x20000061ff5b7230 */ /* 0x100fe40000004100 */
[C---:B------:R-:W-:Y:S01]  /*adc0*/  FMUL R17, R70.reuse, R21 ;  /* 0x0000001546117220 */ /* 0x040fe20000400000 */
[----:B------:R-:W-:Y:S01]  /*add0*/  F2FP.F16.F32.PACK_AB R11, R19, R14 ;  /* 0x0000000e130b723e */ /* 0x000fe200000000ff */
[C---:B------:R-:W-:Y:S01]  /*ade0*/  FFMA R16, R73.reuse, R89, R16 ;  /* 0x0000005949107223 */ /* 0x040fe20000000010 */
[----:B------:R-:W-:Y:S02]  /*adf0*/  HADD2.F32 R92, -RZ, R97.H1_H1 ;  /* 0x30000061ff5c7230 */ /* 0x000fe40000004100 */
[----:B------:R-:W-:Y:S01]  /*ae00*/  FFMA R17, R73, R90, R17 ;  /* 0x0000005a49117223 */ /* 0x000fe20000000011 */
[C---:B------:R-:W-:Y:S01]  /*ae10*/  FMUL R18, R70.reuse, R22 ;  /* 0x0000001646127220 */ /* 0x040fe20000400000 */
[----:B------:R1:W-:Y:S01]  /*ae20*/  STS.128 [R167+0xc400], R8 ;  /* 0x00c40008a7007388 */ /* 0x0003e20000000c00 */
[--C-:B------:R-:W-:Y:S02]  /*ae30*/  HADD2.F32 R93, -RZ, R98.reuse.H0_H0 ;  /* 0x20000062ff5d7230 */ /* 0x100fe40000004100 */
[C---:B------:R-:W-:Y:S01]  /*ae40*/  FMUL R23, R70.reuse, R23 ;  /* 0x0000001746177220 */ /* 0x040fe20000400000 */
[----:B------:R-:W-:Y:S01]  /*ae50*/  F2FP.F16.F32.PACK_AB R16, R17, R16 ;  /* 0x000000101110723e */ /* 0x000fe200000000ff */
[C---:B------:R-:W-:Y:S01]  /*ae60*/  FFMA R18, R73.reuse, R91, R18 ;  /* 0x0000005b49127223 */ /* 0x040fe20000000012 */
[----:B------:R-:W-:Y:S02]  /*ae70*/  HADD2.F32 R94, -RZ, R98.H1_H1 ;  /* 0x30000062ff5e7230 */ /* 0x000fe40000004100 */
[----:B------:R-:W-:Y:S01]  /*ae80*/  FFMA R23, R73, R92, R23 ;  /* 0x0000005c49177223 */ /* 0x000fe20000000017 */
[C---:B------:R-:W-:Y:S01]  /*ae90*/  FMUL R20, R70.reuse, R24 ;  /* 0x0000001846147220 */ /* 0x040fe20000400000 */
[--C-:B------:R-:W-:Y:S02]  /*aea0*/  HADD2.F32 R95, -RZ, R99.reuse.H0_H0 ;  /* 0x20000063ff5f7230 */ /* 0x100fe40000004100 */
[C---:B------:R-:W-:Y:S01]  /*aeb0*/  FMUL R21, R70.reuse, R25 ;  /* 0x0000001946157220 */ /* 0x040fe20000400000 */
[----:B------:R-:W-:Y:S01]  /*aec0*/  HADD2.F32 R96, -RZ, R99.H1_H1 ;  /* 0x30000063ff607230 */ /* 0x000fe20000004100 */
[----:B------:R-:W-:Y:S01]  /*aed0*/  F2FP.F16.F32.PACK_AB R17, R23, R18 ;  /* 0x000000121711723e */ /* 0x000fe200000000ff */
[C---:B------:R-:W-:Y:S01]  /*aee0*/  FFMA R20, R73.reuse, R93, R20 ;  /* 0x0000005d49147223 */ /* 0x040fe20000000014 */
        /* <DEDUP_REMOVED lines=16> */
[--C-:B------:R-:W-:Y:S01]  /*aff0*/  HADD2.F32 R101, -RZ, R106.reuse.H0_H0 ;  /* 0x2000006aff657230 */ /* 0x100fe20000004100 */
[----:B------:R1:W-:Y:S01]  /*b000*/  STS.128 [R164+0xc400], R16 ;  /* 0x00c40010a4007388 */ /* 0x0003e20000000c00 */
        /* <DEDUP_REMOVED lines=69> */
[C---:B------:R-:W-:Y:S01]  /*b460*/  FFMA R45, R73.reuse, R118, R45 ;  /* 0x00000076492d7223 */ /* 0x040fe2000000002d */
[C---:B------:R-:W-:Y:S01]  /*b470*/  FMUL R46, R70.reuse, R50 ;  /* 0x00000032462e7220 */ /* 0x040fe20000400000 */
[--C-:B------:R-:W-:Y:S02]  /*b480*/  HADD2.F32 R121, -RZ, R128.reuse.H0_H0 ;  /* 0x20000080ff797230 */ /* 0x100fe40000004100 */
[C---:B------:R-:W-:Y:S01]  /*b490*/  FMUL R51, R70.reuse, R51 ;  /* 0x0000003346337220 */ /* 0x040fe20000400000 */
[----:B------:R-:W-:Y:S02]  /*b4a0*/  HADD2.F32 R122, -RZ, R128.H1_H1 ;  /* 0x30000080ff7a7230 */ /* 0x000fe40000004100 */
[C---:B------:R-:W-:Y:S01]  /*b4b0*/  FMUL R48, R70.reuse, R52 ;  /* 0x0000003446307220 */ /* 0x040fe20000400000 */
[--C-:B------:R-:W-:Y:S02]  /*b4c0*/  HADD2.F32 R123, -RZ, R129.reuse.H0_H0 ;  /* 0x20000081ff7b7230 */ /* 0x100fe40000004100 */
[C---:B------:R-:W-:Y:S01]  /*b4d0*/  FMUL R49, R70.reuse, R53 ;  /* 0x0000003546317220 */ /* 0x040fe20000400000 */
[C---:B------:R-:W-:Y:S01]  /*b4e0*/  FFMA R46, R73.reuse, R119, R46 ;  /* 0x00000077492e7223 */ /* 0x040fe2000000002e */
[----:B------:R-:W-:Y:S02]  /*b4f0*/  HADD2.F32 R124, -RZ, R129.H1_H1 ;  /* 0x30000081ff7c7230 */ /* 0x000fe40000004100 */
[C---:B------:R-:W-:Y:S01]  /*b500*/  FMUL R50, R70.reuse, R54 ;  /* 0x0000003646327220 */ /* 0x040fe20000400000 */
[C---:B------:R-:W-:Y:S01]  /*b510*/  FFMA R51, R73.reuse, R120, R51 ;  /* 0x0000007849337223 */ /* 0x040fe20000000033 */
        /* <DEDUP_REMOVED lines=11> */
[----:B------:R-:W-:Y:S01]  /*b5d0*/  FFMA R55, R73, R124, R55 ;  /* 0x0000007c49377223 */ /* 0x000fe20000000037 */
[--C-:B------:R-:W-:Y:S02]  /*b5e0*/  HADD2.F32 R129, -RZ, R136.reuse.H0_H0 ;  /* 0x20000088ff817230 */ /* 0x100fe40000004100 */
[C---:B------:R-:W-:Y:S01]  /*b5f0*/  FMUL R59, R70.reuse, R59 ;  /* 0x0000003b463b7220 */ /* 0x040fe20000400000 */
[----:B------:R-:W-:Y:S01]  /*b600*/  F2FP.F16.F32.PACK_AB R42, R45, R44 ;  /* 0x0000002c2d2a723e */ /* 0x000fe200000000ff */
[----:B------:R-:W-:Y:S01]  /*b610*/  FFMA R52, R73, R125, R52 ;  /* 0x0000007d49347223 */ /* 0x000fe20000000034 */
[----:B------:R-:W-:Y:S01]  /*b620*/  F2FP.F16.F32.PACK_AB R43, R51, R46 ;  /* 0x0000002e332b723e */ /* 0x000fe200000000ff */
[----:B------:R-:W-:Y:S02]  /*b630*/  HADD2.F32 R130, -RZ, R136.H1_H1 ;  /* 0x30000088ff827230 */ /* 0x000fe40000004100 */
[C---:B------:R-:W-:Y:S01]  /*b640*/  FMUL R56, R70.reuse, R60 ;  /* 0x0000003c46387220 */ /* 0x040fe20000400000 */
[C---:B------:R-:W-:Y:S01]  /*b650*/  FFMA R53, R73.reuse, R126, R53 ;  /* 0x0000007e49357223 */ /* 0x040fe20000000035 */
[--C-:B------:R-:W-:Y:S01]  /*b660*/  HADD2.F32 R131, -RZ, R137.reuse.H0_H0 ;  /* 0x20000089ff837230 */ /* 0x100fe20000004100 */
[----:B------:R1:W-:Y:S01]  /*b670*/  STS.128 [R170+0xc400], R40 ;  /* 0x00c40028aa007388 */ /* 0x0003e20000000c00 */
        /* <DEDUP_REMOVED lines=15> */
[----:B------:R-:W-:Y:S02]  /*b770*/  HADD2.F32 R136, -RZ, R139.H1_H1 ;  /* 0x3000008bff887230 */ /* 0x000fe40000004100 */
[C---:B------:R-:W-:Y:S01]  /*b780*/  FMUL R62, R70.reuse, R66 ;  /* 0x00000042463e7220 */ /* 0x040fe20000400000 */
[----:B------:R-:W-:Y:S01]  /*b790*/  F2FP.F16.F32.PACK_AB R49, R55, R50 ;  /* 0x000000323731723e */ /* 0x000fe200000000ff */
        /* <DEDUP_REMOVED lines=32> */
.L_x_140:
[----:B------:R-:W-:Y:S05]  /*b9a0*/  BSYNC.RECONVERGENT B0 ;  /* 0x0000000000007941 */ /* 0x000fea0003800200 */
.L_x_139:
[----:B------:R-:W-:Y:S01]  /*b9b0*/  BAR.SYNC.DEFER_BLOCKING 0x1, 0x80 ;  /* 0x0042000000007b1d */ /* 0x000fe20000010000 */
[----:B------:R-:W-:Y:S01]  /*b9c0*/  UISETP.NE.AND UP0, UPT, UR52, -0x4, UPT ;  /* 0xfffffffc3400788c */ /* 0x000fe2000bf05270 */
[----:B------:R-:W-:Y:S08]  /*b9d0*/  IADD3 R68, PT, PT, R68, 0x1, RZ ;  /* 0x0000000144447810 */ /* 0x000ff00007ffe0ff */
[----:B------:R-:W-:Y:S05]  /*b9e0*/  BRA.U !UP0, `(.L_x_141) ;  /* 0x0000000108287547 */ /* 0x000fea000b800000 */
[----:B------:R-:W-:Y:S01]  /*b9f0*/  ISETP.NE.AND P0, PT, R163, RZ, PT ;  /* 0x000000ffa300720c */ /* 0x000fe20003f05270 */
[----:B------:R-:W-:Y:S01]  /*ba00*/  IMAD.U32 R3, RZ, RZ, UR46 ;  /* 0x0000002eff037e24 */ /* 0x000fe2000f8e00ff */
[----:B------:R-:W-:Y:S01]  /*ba10*/  UIADD3 UR4, UPT, UPT, UR46, 0x1, URZ ;  /* 0x000000012e047890 */ /* 0x000fe2000fffe0ff */
[----:B------:R-:W-:Y:S03]  /*ba20*/  IMAD.U32 R0, RZ, RZ, UR47 ;  /* 0x0000002fff007e24 */ /* 0x000fe6000f8e00ff */
[----:B------:R-:W-:Y:S04]  /*ba30*/  UISETP.NE.AND UP0, UPT, UR4, 0x4, UPT ;  /* 0x000000040400788c */ /* 0x000fe8000bf05270 */
[----:B------:R-:W-:Y:S03]  /*ba40*/  USEL UR46, UR4, URZ, UP0 ;  /* 0x000000ff042e7287 */ /* 0x000fe60008000000 */
[----:B------:R-:W-:Y:S05]  /*ba50*/  @P0 LEA R3, R3, UR44, 0x3 ;  /* 0x0000002c03030c11 */ /* 0x000fea000f8e18ff */
[----:B------:R-:W-:Y:S05]  /*ba60*/  @P0 VIADD R3, R3, 0x40 ;  /* 0x0000004003030836 */ /* 0x000fea0000000000 */
[----:B------:R-:W-:Y:S04]  /*ba70*/  @P0 PRMT R0, R0, 0x654, R3 ;  /* 0x0000065400000816 */ /* 0x000fe80000000003 */
[----:B------:R2:W-:Y:S03]  /*ba80*/  @P0 SYNCS.ARRIVE.TRANS64.RED.A1T0 RZ, [R0+URZ], RZ ;  /* 0x000000ff00ff09a7 */ /* 0x0005e600081004ff */
.L_x_141:
[----:B------:R-:W-:Y:S01]  /*ba90*/  R2UR UR4, R148 ;  /* 0x00000000940472ca */ /* 0x000fe200000e0000 */
[----:B------:R-:W-:Y:S01]  /*baa0*/  UISETP.NE.AND UP0, UPT, UR62, URZ, UPT ;  /* 0x000000ff3e00728c */ /* 0x000fe2000bf05270 */
[----:B------:R-:W-:Y:S01]  /*bab0*/  ISETP.NE.AND P0, PT, R152, 0x2, PT ;  /* 0x000000029800780c */ /* 0x000fe20003f05270 */
[----:B------:R-:W-:Y:S01]  /*bac0*/  UIADD3 UR28, UPT, UPT, UR38, UR63, URZ ;  /* 0x0000003f261c7290 */ /* 0x000fe2000fffe0ff */
[----:B------:R-:W-:Y:S01]  /*bad0*/  ISETP.NE.AND P1, PT, R68, 0x2, PT ;  /* 0x000000024400780c */ /* 0x000fe20003f25270 */
[----:B------:R-:W-:Y:S01]  /*bae0*/  UIADD3 UR52, UPT, UPT, UR52, 0x4, URZ ;  /* 0x0000000434347890 */ /* 0x000fe2000fffe0ff */
[----:B--2---:R-:W-:Y:S01]  /*baf0*/  SEL R0, RZ, 0x1, P0 ;  /* 0x00000001ff007807 */ /* 0x004fe20000000000 */
[----:B------:R-:W-:Y:S01]  /*bb00*/  UMOV UR36, UR61 ;  /* 0x0000003d00247c82 */ /* 0x000fe20008000000 */
[----:B------:R-:W-:Y:S02]  /*bb10*/  SEL R3, RZ, 0x1, P1 ;  /* 0x00000001ff037807 */ /* 0x000fe40000800000 */
[----:B------:R-:W-:Y:S02]  /*bb20*/  LOP3.LUT R155, R155, R0, RZ, 0x3c, !PT ;  /* 0x000000009b9b7212 */ /* 0x000fe400078e3cff */
[----:B------:R-:W-:Y:S01]  /*bb30*/  LOP3.LUT R156, R156, R3, RZ, 0x3c, !PT ;  /* 0x000000039c9c7212 */ /* 0x000fe200078e3cff */
[----:B------:R-:W-:Y:S01]  /*bb40*/  UIADD3 UR24, UPT, UPT, UR37, UR4, URZ ;  /* 0x0000000425187290 */ /* 0x000fe2000fffe0ff */
[----:B------:R-:W-:Y:S02]  /*bb50*/  SEL R152, R152, RZ, P0 ;  /* 0x000000ff98987207 */ /* 0x000fe40000000000 */
[----:B------:R-:W-:Y:S01]  /*bb60*/  SEL R68, R68, RZ, P1 ;  /* 0x000000ff44447207 */ /* 0x000fe20000800000 */
[----:B------:R-:W-:Y:S08]  /*bb70*/  BRA.U UP0, `(.L_x_142) ;  /* 0xffffff9d009c7547 */ /* 0x000ff0000b83ffff */
[----:B------:R-:W-:-:S13]  /*bb80*/  R2UR UR4, R149 ;  /* 0x00000000950472ca */ /* 0x000fda00000e0000 */
[----:B------:R-:W-:-:S09]  /*bb90*/  UISETP.NE.AND UP0, UPT, UR4, URZ, UPT ;  /* 0x000000ff0400728c */ /* 0x000fd2000bf05270 */
[----:B------:R-:W-:Y:S05]  /*bba0*/  BRA.U !UP0, `(.L_x_143) ;  /* 0x0000000108487547 */ /* 0x000fea000b800000 */
[----:B------:R-:W2:Y:S02]  /*bbb0*/  LDCU.64 UR4, c[0x0][0x890] ;  /* 0x00011200ff0477ac */ /* 0x000ea40008000a00 */
[----:B--2---:R-:W-:-:S04]  /*bbc0*/  UISETP.NE.U32.AND UP0, UPT, UR4, URZ, UPT ;  /* 0x000000ff0400728c */ /* 0x004fc8000bf05070 */
[----:B------:R-:W-:-:S09]  /*bbd0*/  UISETP.NE.AND.EX UP0, UPT, UR5, URZ, UPT, UP0 ;  /* 0x000000ff0500728c */ /* 0x000fd2000bf05300 */
[----:B------:R-:W-:Y:S05]  /*bbe0*/  BRA.U UP0, `(.L_x_144) ;  /* 0x00000001000c7547 */ /* 0x000fea000b800000 */
[----:B------:R-:W-:-:S13]  /*bbf0*/  FSETP.NEU.AND P0, PT, R73, RZ, PT ;  /* 0x000000ff4900720b */ /* 0x000fda0003f0d000 */
[----:B------:R-:W-:Y:S05]  /*bc00*/  @!P0 EXIT ;  /* 0x000000000000894d */ /* 0x000fea0003800000 */
[----:B------:R-:W-:Y:S05]  /*bc10*/  BRA `(.L_x_143) ;  /* 0x00000000002c7947 */ /* 0x000fea0003800000 */
.L_x_144:
[----:B------:R-:W-:Y:S01]  /*bc20*/  ISETP.NE.AND P0, PT, R151, RZ, PT ;  /* 0x000000ff9700720c */ /* 0x000fe20003f05270 */
[----:B------:R-:W-:-:S12]  /*bc30*/  BSSY.RECONVERGENT B0, `(.L_x_143) ;  /* 0x0000009000007945 */ /* 0x000fd80003800200 */
[----:B------:R-:W-:Y:S05]  /*bc40*/  @P0 BRA `(.L_x_145) ;  /* 0x0000000000140947 */ /* 0x000fea0003800000 */
[----:B------:R-:W2:Y:S02]  /*bc50*/  LDCU.64 UR4, c[0x0][0x888] ;  /* 0x00011100ff0477ac */ /* 0x000ea40008000a00 */
[----:B--2---:R-:W-:-:S04]  /*bc60*/  ISETP.NE.U32.AND P0, PT, RZ, UR4, PT ;  /* 0x00000004ff007c0c */ /* 0x004fc8000bf05070 */
[----:B------:R-:W-:-:S13]  /*bc70*/  ISETP.NE.AND.EX P0, PT, RZ, UR5, PT, P0 ;  /* 0x00000005ff007c0c */ /* 0x000fda000bf05300 */
[----:B------:R-:W-:Y:S05]  /*bc80*/  @!P0 EXIT ;  /* 0x000000000000894d */ /* 0x000fea0003800000 */
[----:B------:R-:W-:Y:S05]  /*bc90*/  BRA `(.L_x_146) ;  /* 0x0000000000087947 */ /* 0x000fea0003800000 */
.L_x_145:
[----:B------:R-:W-:-:S13]  /*bca0*/  FSETP.NEU.AND P0, PT, R73, RZ, PT ;  /* 0x000000ff4900720b */ /* 0x000fda0003f0d000 */
[----:B------:R-:W-:Y:S05]  /*bcb0*/  @!P0 EXIT ;  /* 0x000000000000894d */ /* 0x000fea0003800000 */
.L_x_146:
[----:B------:R-:W-:Y:S05]  /*bcc0*/  BSYNC.RECONVERGENT B0 ;  /* 0x0000000000007941 */ /* 0x000fea0003800200 */
.L_x_143:
[----:B------:R-:W-:Y:S01]  /*bcd0*/  ULEA UR4, UR46, UR44, 0x3 ;  /* 0x0000002c2e047291 */ /* 0x000fe2000f8e18ff */
[----:B------:R-:W-:-:S04]  /*bce0*/  DEPBAR.LE SB0, 0x0 ;  /* 0x000080000000791a */ /* 0x000fc80000000000 */
[----:B------:R-:W-:-:S04]  /*bcf0*/  UIADD3 UR4, UPT, UPT, UR4, 0x40, URZ ;  /* 0x0000004004047890 */ /* 0x000fc8000fffe0ff */
[----:B------:R-:W-:-:S09]  /*bd00*/  UPRMT UR4, UR47, 0x654, UR4 ;  /* 0x000006542f047896 */ /* 0x000fd20008000004 */
[----:B------:R-:W-:Y:S01]  /*bd10*/  SYNCS.ARRIVE.TRANS64.RED.A1T0 RZ, [UR4], RZ ;  /* 0x000000ffffff79a7 */ /* 0x000fe20008100404 */
[----:B------:R-:W-:Y:S05]  /*bd20*/  EXIT ;  /* 0x000000000000794d */ /* 0x000fea0003800000 */
.L_x_24:
[----:B--2---:R2:W3:Y:S02]  /*bd30*/  SYNCS.PHASECHK.TRANS64.TRYWAIT P0, [R3+URZ+0xc0], R2 ;  /* 0x0000c002030075a7 */ /* 0x0044e400080011ff */
[----:B---3--:R-:W-:Y:S05]  /*bd40*/  @!P0 NANOSLEEP.SYNCS 0x989680 ;  /* 0x009896800000895d */ /* 0x008fea0003900000 */
[----:B------:R-:W3:Y:S02]  /*bd50*/  @!P0 SYNCS.PHASECHK.TRANS64 P0, [R3+URZ+0xc0], R2 ;  /* 0x0000c002030085a7 */ /* 0x000ee400080010ff */
[----:B---3--:R-:W-:Y:S05]  /*bd60*/  @!P0 BRA `(.L_x_24) ;  /* 0xfffffffc00f08947 */ /* 0x008fea000383ffff */
[----:B------:R-:W-:Y:S05]  /*bd70*/  BRA `(.L_x_147) ;  /* 0xffffff5c00247947 */ /* 0x000fea000383ffff */
.L_x_27:
[----:B-1----:R-:W-:-:S07]  /*bd80*/  MOV R0, UR33 ;  /* 0x0000002100007c02 */ /* 0x002fce0008000f00 */
.L_x_148:
[----:B-1----:R1:W2:Y:S02]  /*bd90*/  SYNCS.PHASECHK.TRANS64.TRYWAIT P0, [R0+URZ+0x10], R3 ;  /* 0x00001003000075a7 */ /* 0x0022a400080011ff */
[----:B--2---:R-:W-:Y:S05]  /*bda0*/  @!P0 NANOSLEEP.SYNCS 0x989680 ;  /* 0x009896800000895d */ /* 0x004fea0003900000 */
[----:B------:R-:W2:Y:S02]  /*bdb0*/  @!P0 SYNCS.PHASECHK.TRANS64 P0, [R0+URZ+0x10], R3 ;  /* 0x00001003000085a7 */ /* 0x000ea400080010ff */
[----:B--2---:R-:W-:Y:S05]  /*bdc0*/  @!P0 BRA `(.L_x_148) ;  /* 0xfffffffc00f08947 */ /* 0x004fea000383ffff */
[----:B------:R-:W-:Y:S05]  /*bdd0*/  BRA `(.L_x_26) ;  /* 0xffffff5c00787947 */ /* 0x000fea000383ffff */
.L_x_34:
[----:B-1----:R-:W-:-:S07]  /*bde0*/  MOV R0, UR7 ;  /* 0x0000000700007c02 */ /* 0x002fce0008000f00 */
.L_x_149:
[----:B-1----:R1:W2:Y:S02]  /*bdf0*/  SYNCS.PHASECHK.TRANS64.TRYWAIT P0, [R0+URZ+0x10], R3 ;  /* 0x00001003000075a7 */ /* 0x0022a400080011ff */
[----:B--2---:R-:W-:Y:S05]  /*be00*/  @!P0 NANOSLEEP.SYNCS 0x989680 ;  /* 0x009896800000895d */ /* 0x004fea0003900000 */
[----:B------:R-:W2:Y:S02]  /*be10*/  @!P0 SYNCS.PHASECHK.TRANS64 P0, [R0+URZ+0x10], R3 ;  /* 0x00001003000085a7 */ /* 0x000ea400080010ff */
[----:B--2---:R-:W-:Y:S05]  /*be20*/  @!P0 BRA `(.L_x_149) ;  /* 0xfffffffc00f08947 */ /* 0x004fea000383ffff */
[----:B------:R-:W-:Y:S05]  /*be30*/  BRA `(.L_x_33) ;  /* 0xffffff60006c7947 */ /* 0x000fea000383ffff */
.L_x_41:
[----:B-1----:R1:W2:Y:S02]  /*be40*/  SYNCS.PHASECHK.TRANS64.TRYWAIT P0, [R3+URZ+0x70], R0 ;  /* 0x00007000030075a7 */ /* 0x0022a400080011ff */
[----:B--2---:R-:W-:Y:S05]  /*be50*/  @!P0 NANOSLEEP.SYNCS 0x989680 ;  /* 0x009896800000895d */ /* 0x004fea0003900000 */
[----:B------:R-:W2:Y:S02]  /*be60*/  @!P0 SYNCS.PHASECHK.TRANS64 P0, [R3+URZ+0x70], R0 ;  /* 0x00007000030085a7 */ /* 0x000ea400080010ff */
[----:B--2---:R-:W-:Y:S05]  /*be70*/  @!P0 BRA `(.L_x_41) ;  /* 0xfffffffc00f08947 */ /* 0x004fea000383ffff */
[----:B------:R-:W-:Y:S05]  /*be80*/  BRA `(.L_x_150) ;  /* 0xffffff6400547947 */ /* 0x000fea000383ffff */
.L_x_45:
[----:B-1----:R-:W-:-:S07]  /*be90*/  MOV R0, UR4 ;  /* 0x0000000400007c02 */ /* 0x002fce0008000f00 */
.L_x_151:
[----:B-1----:R1:W2:Y:S02]  /*bea0*/  SYNCS.PHASECHK.TRANS64.TRYWAIT P0, [R0+URZ], R3 ;  /* 0x00000003000075a7 */ /* 0x0022a400080011ff */
[----:B--2---:R-:W-:Y:S05]  /*beb0*/  @!P0 NANOSLEEP.SYNCS 0x989680 ;  /* 0x009896800000895d */ /* 0x004fea0003900000 */
[----:B------:R-:W2:Y:S02]  /*bec0*/  @!P0 SYNCS.PHASECHK.TRANS64 P0, [R0+URZ], R3 ;  /* 0x00000003000085a7 */ /* 0x000ea400080010ff */
[----:B--2---:R-:W-:Y:S05]  /*bed0*/  @!P0 BRA `(.L_x_151) ;  /* 0xfffffffc00f08947 */ /* 0x004fea000383ffff */
[----:B------:R-:W-:Y:S05]  /*bee0*/  BRA `(.L_x_152) ;  /* 0xffffff6800fc7947 */ /* 0x000fea000383ffff */
.L_x_48:
[----:B--2---:R2:W3:Y:S02]  /*bef0*/  SYNCS.PHASECHK.TRANS64.TRYWAIT P0, [R2+URZ+0xb0], R5 ;  /* 0x0000b005020075a7 */ /* 0x0044e400080011ff */
[----:B---3--:R-:W-:Y:S05]  /*bf00*/  @!P0 NANOSLEEP.SYNCS 0x989680 ;  /* 0x009896800000895d */ /* 0x008fea0003900000 */
[----:B------:R-:W3:Y:S02]  /*bf10*/  @!P0 SYNCS.PHASECHK.TRANS64 P0, [R2+URZ+0xb0], R5 ;  /* 0x0000b005020085a7 */ /* 0x000ee400080010ff */
[----:B---3--:R-:W-:Y:S05]  /*bf20*/  @!P0 BRA `(.L_x_48) ;  /* 0xfffffffc00f08947 */ /* 0x008fea000383ffff */
[----:B------:R-:W-:Y:S05]  /*bf30*/  BRA `(.L_x_153) ;  /* 0xffffff6c00587947 */ /* 0x000fea000383ffff */
.L_x_49:
[----:B------:R-:W-:-:S07]  /*bf40*/  MOV R2, UR4 ;  /* 0x0000000400027c02 */ /* 0x000fce0008000f00 */
.L_x_154:
[----:B--2---:R2:W3:Y:S02]  /*bf50*/  SYNCS.PHASECHK.TRANS64.TRYWAIT P0, [R2+URZ+0x80], R5 ;  /* 0x00008005020075a7 */ /* 0x0044e400080011ff */
[----:B---3--:R-:W-:Y:S05]  /*bf60*/  @!P0 NANOSLEEP.SYNCS 0x989680 ;  /* 0x009896800000895d */ /* 0x008fea0003900000 */
[----:B------:R-:W3:Y:S02]  /*bf70*/  @!P0 SYNCS.PHASECHK.TRANS64 P0, [R2+URZ+0x80], R5 ;  /* 0x00008005020085a7 */ /* 0x000ee400080010ff */
[----:B---3--:R-:W-:Y:S05]  /*bf80*/  @!P0 BRA `(.L_x_154) ;  /* 0xfffffffc00f08947 */ /* 0x008fea000383ffff */
[----:B------:R-:W-:Y:S05]  /*bf90*/  BRA `(.L_x_155) ;  /* 0xffffff6c00687947 */ /* 0x000fea000383ffff */
.L_x_50:
[----:B--2---:R2:W3:Y:S02]  /*bfa0*/  SYNCS.PHASECHK.TRANS64.TRYWAIT P1, [R2+URZ+0x70], R5 ;  /* 0x00007005020075a7 */ /* 0x0044e400080211ff */
[----:B---3--:R-:W-:Y:S05]  /*bfb0*/  @!P1 NANOSLEEP.SYNCS 0x989680 ;  /* 0x009896800000995d */ /* 0x008fea0003900000 */
[----:B------:R-:W3:Y:S02]  /*bfc0*/  @!P1 SYNCS.PHASECHK.TRANS64 P1, [R2+URZ+0x70], R5 ;  /* 0x00007005020095a7 */ /* 0x000ee400080210ff */
[----:B---3--:R-:W-:Y:S05]  /*bfd0*/  @!P1 BRA `(.L_x_50) ;  /* 0xfffffffc00f09947 */ /* 0x008fea000383ffff */
[----:B------:R-:W-:Y:S05]  /*bfe0*/  BRA `(.L_x_156) ;  /* 0xffffff6c00987947 */ /* 0x000fea000383ffff */
.L_x_53:
[----:B------:R-:W-:-:S07]  /*bff0*/  MOV R0, UR4 ;  /* 0x0000000400007c02 */ /* 0x000fce0008000f00 */
.L_x_157:
[----:B--2---:R2:W3:Y:S02]  /*c000*/  SYNCS.PHASECHK.TRANS64.TRYWAIT P0, [R0+URZ+0x80], R3 ;  /* 0x00008003000075a7 */ /* 0x0044e400080011ff */
[----:B---3--:R-:W-:Y:S05]  /*c010*/  @!P0 NANOSLEEP.SYNCS 0x989680 ;  /* 0x009896800000895d */ /* 0x008fea0003900000 */
[----:B------:R-:W3:Y:S02]  /*c020*/  @!P0 SYNCS.PHASECHK.TRANS64 P0, [R0+URZ+0x80], R3 ;  /* 0x00008003000085a7 */ /* 0x000ee400080010ff */
[----:B---3--:R-:W-:Y:S05]  /*c030*/  @!P0 BRA `(.L_x_157) ;  /* 0xfffffffc00f08947 */ /* 0x008fea000383ffff */
[----:B------:R-:W-:Y:S05]  /*c040*/  BRA `(.L_x_52) ;  /* 0xffffff6c00ec7947 */ /* 0x000fea000383ffff */
.L_x_62:
[----:B--2---:R-:W-:-:S04]  /*c050*/  MOV R0, UR5 ;  /* 0x0000000500007c02 */ /* 0x004fc80008000f00 */
[----:B------:R2:W3:Y:S03]  /*c060*/  SYNCS.PHASECHK.TRANS64.TRYWAIT P0, [R0+URZ+0x8], R7 ;  /* 0x00000807000075a7 */ /* 0x0004e600080011ff */
[----:B---3--:R-:W-:Y:S05]  /*c070*/  @!P0 NANOSLEEP.SYNCS 0x989680 ;  /* 0x009896800000895d */ /* 0x008fea0003900000 */
[----:B------:R-:W3:Y:S02]  /*c080*/  @!P0 SYNCS.PHASECHK.TRANS64 P0, [R0+URZ+0x8], R7 ;  /* 0x00000807000085a7 */ /* 0x000ee400080010ff */
[----:B---3--:R-:W-:Y:S05]  /*c090*/  @!P0 BRA `(.L_x_62) ;  /* 0xfffffffc00ec8947 */ /* 0x008fea000383ffff */
[----:B------:R-:W-:Y:S05]  /*c0a0*/  BRA `(.L_x_61) ;  /* 0xffffff7000a07947 */ /* 0x000fea000383ffff */
.L_x_64:
[----:B------:R-:W-:Y:S01]  /*c0b0*/  BSSY B0, `(.L_x_158) ;  /* 0x0000006000007945 */ /* 0x000fe20003800000 */
[----:B------:R-:W-:-:S07]  /*c0c0*/  MOV R15, 0xffffffff ;  /* 0xffffffff000f7802 */ /* 0x000fce0000000f00 */
[----:B-12--5:R-:W-:Y:S05]  /*c0d0*/  WARPSYNC.COLLECTIVE R15, `(.L_x_159) ;  /* 0x000000000f0c7348 */ /* 0x026fea0003c00000 */
[----:B------:R-:W-:Y:S02]  /*c0e0*/  ELECT P6, UR79, PT ;  /* 0x00000000004f782f */ /* 0x000fe400038c0000 */
[----:B------:R-:W-:Y:S01]  /*c0f0*/  MOV R14, UR79 ;  /* 0x0000004f000e7c02 */ /* 0x000fe20008000f00 */
[----:B-12--5:R-:W-:Y:S10]  /*c100*/  ENDCOLLECTIVE ;  /* 0x000000000000791b */ /* 0x026ff40003800000 */
.L_x_159:
[----:B------:R-:W-:Y:S05]  /*c110*/  BSYNC B0 ;  /* 0x0000000000007941 */ /* 0x000fea0003800000 */
.L_x_158:
[----:B------:R-:W-:Y:S05]  /*c120*/  BRA `(.L_x_160) ;  /* 0xffffff7000d07947 */ /* 0x000fea000383ffff */
.L_x_66:
[----:B--2---:R-:W-:-:S04]  /*c130*/  MOV R0, UR5 ;  /* 0x0000000500007c02 */ /* 0x004fc80008000f00 */
[----:B------:R2:W3:Y:S03]  /*c140*/  SYNCS.PHASECHK.TRANS64.TRYWAIT P0, [R0+URZ+0x8], R5 ;  /* 0x00000805000075a7 */ /* 0x0004e600080011ff */
[----:B---3--:R-:W-:Y:S05]  /*c150*/  @!P0 NANOSLEEP.SYNCS 0x989680 ;  /* 0x009896800000895d */ /* 0x008fea0003900000 */
[----:B------:R-:W3:Y:S02]  /*c160*/  @!P0 SYNCS.PHASECHK.TRANS64 P0, [R0+URZ+0x8], R5 ;  /* 0x00000805000085a7 */ /* 0x000ee400080010ff */
[----:B---3--:R-:W-:Y:S05]  /*c170*/  @!P0 BRA `(.L_x_66) ;  /* 0xfffffffc00ec8947 */ /* 0x008fea000383ffff */
[----:B------:R-:W-:Y:S05]  /*c180*/  BRA `(.L_x_65) ;  /* 0xffffff7000d47947 */ /* 0x000fea000383ffff */
.L_x_67:
[----:B-1----:R1:W2:Y:S02]  /*c190*/  SYNCS.PHASECHK.TRANS64.TRYWAIT P0, [R0+URZ+0x70], R5 ;  /* 0x00007005000075a7 */ /* 0x0022a400080011ff */
[----:B--2---:R-:W-:Y:S05]  /*c1a0*/  @!P0 NANOSLEEP.SYNCS 0x989680 ;  /* 0x009896800000895d */ /* 0x004fea0003900000 */
[----:B------:R-:W2:Y:S02]  /*c1b0*/  @!P0 SYNCS.PHASECHK.TRANS64 P0, [R0+URZ+0x70], R5 ;  /* 0x00007005000085a7 */ /* 0x000ea400080010ff */
[----:B--2---:R-:W-:Y:S05]  /*c1c0*/  @!P0 BRA `(.L_x_67) ;  /* 0xfffffffc00f08947 */ /* 0x004fea000383ffff */
[----:B------:R-:W-:Y:S05]  /*c1d0*/  BRA `(.L_x_161) ;  /* 0xffffff7400e07947 */ /* 0x000fea000383ffff */
.L_x_69:
[----:B------:R-:W-:-:S07]  /*c1e0*/  MOV R0, UR46 ;  /* 0x0000002e00007c02 */ /* 0x000fce0008000f00 */
.L_x_162:
[----:B-1----:R1:W2:Y:S02]  /*c1f0*/  SYNCS.PHASECHK.TRANS64.TRYWAIT P0, [R0+URZ+0xa0], R5 ;  /* 0x0000a005000075a7 */ /* 0x0022a400080011ff */
[----:B--2---:R-:W-:Y:S05]  /*c200*/  @!P0 NANOSLEEP.SYNCS 0x989680 ;  /* 0x009896800000895d */ /* 0x004fea0003900000 */
[----:B------:R-:W2:Y:S02]  /*c210*/  @!P0 SYNCS.PHASECHK.TRANS64 P0, [R0+URZ+0xa0], R5 ;  /* 0x0000a005000085a7 */ /* 0x000ea400080010ff */
[----:B--2---:R-:W-:Y:S05]  /*c220*/  @!P0 BRA `(.L_x_162) ;  /* 0xfffffffc00f08947 */ /* 0x004fea000383ffff */
[----:B------:R-:W-:Y:S05]  /*c230*/  BRA `(.L_x_163) ;  /* 0xffffff78002c7947 */ /* 0x000fea000383ffff */
.L_x_72:
[----:B------:R-:W-:Y:S07]  /*c240*/  MOV R0, UR7 ;  /* 0x0000000700007c02 */ /* 0x000fee0008000f00 */
.L_x_164:
[----:B-1----:R1:W2:Y:S02]  /*c250*/  SYNCS.PHASECHK.TRANS64.TRYWAIT P0, [R0+URZ], R5 ;  /* 0x00000005000075a7 */ /* 0x0022a400080011ff */
[----:B--2---:R-:W-:Y:S05]  /*c260*/  @!P0 NANOSLEEP.SYNCS 0x989680 ;  /* 0x009896800000895d */ /* 0x004fea0003900000 */
[----:B------:R-:W2:Y:S02]  /*c270*/  @!P0 SYNCS.PHASECHK.TRANS64 P0, [R0+URZ], R5 ;  /* 0x00000005000085a7 */ /* 0x000ea400080010ff */
[----:B--2---:R-:W-:Y:S05]  /*c280*/  @!P0 BRA `(.L_x_164) ;  /* 0xfffffffc00f08947 */ /* 0x004fea000383ffff */
[----:B------:R-:W-:Y:S05]  /*c290*/  BRA `(.L_x_71) ;  /* 0xffffff7800407947 */ /* 0x000fea000383ffff */
.L_x_76:
[----:B-1----:R-:W-:-:S07]  /*c2a0*/  MOV R0, UR4 ;  /* 0x0000000400007c02 */ /* 0x002fce0008000f00 */
.L_x_165:
[----:B-1----:R1:W2:Y:S02]  /*c2b0*/  SYNCS.PHASECHK.TRANS64.TRYWAIT P0, [R0+URZ], R3 ;  /* 0x00000003000075a7 */ /* 0x0022a400080011ff */
[----:B--2---:R-:W-:Y:S05]  /*c2c0*/  @!P0 NANOSLEEP.SYNCS 0x989680 ;  /* 0x009896800000895d */ /* 0x004fea0003900000 */
[----:B------:R-:W2:Y:S02]  /*c2d0*/  @!P0 SYNCS.PHASECHK.TRANS64 P0, [R0+URZ], R3 ;  /* 0x00000003000085a7 */ /* 0x000ea400080010ff */
[----:B--2---:R-:W-:Y:S05]  /*c2e0*/  @!P0 BRA `(.L_x_165) ;  /* 0xfffffffc00f08947 */ /* 0x004fea000383ffff */
[----:B------:R-:W-:Y:S05]  /*c2f0*/  BRA `(.L_x_166) ;  /* 0xffffff7c00847947 */ /* 0x000fea000383ffff */
.L_x_79:
[----:B------:R-:W-:-:S07]  /*c300*/  MOV R0, UR41 ;  /* 0x0000002900007c02 */ /* 0x000fce0008000f00 */
.L_x_167:
[----:B-1----:R1:W2:Y:S02]  /*c310*/  SYNCS.PHASECHK.TRANS64.TRYWAIT P1, [R0+URZ+0xd0], R3 ;  /* 0x0000d003000075a7 */ /* 0x0022a400080211ff */
[----:B--2---:R-:W-:Y:S05]  /*c320*/  @!P1 NANOSLEEP.SYNCS 0x989680 ;  /* 0x009896800000995d */ /* 0x004fea0003900000 */
[----:B------:R-:W2:Y:S02]  /*c330*/  @!P1 SYNCS.PHASECHK.TRANS64 P1, [R0+URZ+0xd0], R3 ;  /* 0x0000d003000095a7 */ /* 0x000ea400080210ff */
[----:B--2---:R-:W-:Y:S05]  /*c340*/  @!P1 BRA `(.L_x_167) ;  /* 0xfffffffc00f09947 */ /* 0x004fea000383ffff */
[----:B------:R-:W-:Y:S05]  /*c350*/  BRA `(.L_x_168) ;  /* 0xffffff7c00d07947 */ /* 0x000fea000383ffff */
.L_x_84:
[----:B--2---:R2:W3:Y:S02]  /*c360*/  SYNCS.PHASECHK.TRANS64.TRYWAIT P0, [R8+URZ+0x70], R5 ;  /* 0x00007005080075a7 */ /* 0x0044e400080011ff */
[----:B---3--:R-:W-:Y:S05]  /*c370*/  @!P0 NANOSLEEP.SYNCS 0x989680 ;  /* 0x009896800000895d */ /* 0x008fea0003900000 */
[----:B------:R-:W3:Y:S02]  /*c380*/  @!P0 SYNCS.PHASECHK.TRANS64 P0, [R8+URZ+0x70], R5 ;  /* 0x00007005080085a7 */ /* 0x000ee400080010ff */
[----:B---3--:R-:W-:Y:S05]  /*c390*/  @!P0 BRA `(.L_x_84) ;  /* 0xfffffffc00f08947 */ /* 0x008fea000383ffff */
[----:B------:R-:W-:Y:S05]  /*c3a0*/  BRA `(.L_x_169) ;  /* 0xffffff8400087947 */ /* 0x000fea000383ffff */
.L_x_87:
[----:B------:R-:W-:Y:S07]  /*c3b0*/  MOV R0, UR21 ;  /* 0x0000001500007c02 */ /* 0x000fee0008000f00 */
.L_x_170:
[----:B--2---:R2:W3:Y:S02]  /*c3c0*/  SYNCS.PHASECHK.TRANS64.TRYWAIT P1, [R0+URZ+0x68], R5 ;  /* 0x00006805000075a7 */ /* 0x0044e400080211ff */
[----:B---3--:R-:W-:Y:S05]  /*c3d0*/  @!P1 NANOSLEEP.SYNCS 0x989680 ;  /* 0x009896800000995d */ /* 0x008fea0003900000 */
[----:B------:R-:W3:Y:S02]  /*c3e0*/  @!P1 SYNCS.PHASECHK.TRANS64 P1, [R0+URZ+0x68], R5 ;  /* 0x00006805000095a7 */ /* 0x000ee400080210ff */
[----:B---3--:R-:W-:Y:S05]  /*c3f0*/  @!P1 BRA `(.L_x_170) ;  /* 0xfffffffc00f09947 */ /* 0x008fea000383ffff */
[----:B------:R-:W-:Y:S05]  /*c400*/  BRA `(.L_x_86) ;  /* 0xffffff8800847947 */ /* 0x000fea000383ffff */
.L_x_90:
[----:B--2---:R-:W-:Y:S07]  /*c410*/  MOV R5, UR21 ;  /* 0x0000001500057c02 */ /* 0x004fee0008000f00 */
.L_x_171:
[----:B--2---:R2:W3:Y:S02]  /*c420*/  SYNCS.PHASECHK.TRANS64.TRYWAIT P0, [R5+URZ+0x40], R4 ;  /* 0x00004004050075a7 */ /* 0x0044e400080011ff */
[----:B---3--:R-:W-:Y:S05]  /*c430*/  @!P0 NANOSLEEP.SYNCS 0x989680 ;  /* 0x009896800000895d */ /* 0x008fea0003900000 */
[----:B------:R-:W3:Y:S02]  /*c440*/  @!P0 SYNCS.PHASECHK.TRANS64 P0, [R5+URZ+0x40], R4 ;  /* 0x00004004050085a7 */ /* 0x000ee400080010ff */
[----:B---3--:R-:W-:Y:S05]  /*c450*/  @!P0 BRA `(.L_x_171) ;  /* 0xfffffffc00f08947 */ /* 0x008fea000383ffff */
[----:B------:R-:W-:Y:S05]  /*c460*/  BRA `(.L_x_172) ;  /* 0xffffff8800dc7947 */ /* 0x000fea000383ffff */
.L_x_91:
[----:B------:R-:W-:Y:S07]  /*c470*/  MOV R5, UR21 ;  /* 0x0000001500057c02 */ /* 0x000fee0008000f00 */
.L_x_173:
[----:B--2---:R2:W3:Y:S02]  /*c480*/  SYNCS.PHASECHK.TRANS64.TRYWAIT P0, [R5+URZ+0x48], R4 ;  /* 0x00004804050075a7 */ /* 0x0044e400080011ff */
[----:B---3--:R-:W-:Y:S05]  /*c490*/  @!P0 NANOSLEEP.SYNCS 0x989680 ;  /* 0x009896800000895d */ /* 0x008fea0003900000 */
[----:B------:R-:W3:Y:S02]  /*c4a0*/  @!P0 SYNCS.PHASECHK.TRANS64 P0, [R5+URZ+0x48], R4 ;  /* 0x00004804050085a7 */ /* 0x000ee400080010ff */
[----:B---3--:R-:W-:Y:S05]  /*c4b0*/  @!P0 BRA `(.L_x_173) ;  /* 0xfffffffc00f08947 */ /* 0x008fea000383ffff */
[----:B------:R-:W-:Y:S05]  /*c4c0*/  BRA `(.L_x_174) ;  /* 0xffffff8c00187947 */ /* 0x000fea000383ffff */
.L_x_92:
[----:B--2---:R-:W-:Y:S07]  /*c4d0*/  MOV R5, UR21 ;  /* 0x0000001500057c02 */ /* 0x004fee0008000f00 */
.L_x_175:
[----:B--2---:R2:W3:Y:S02]  /*c4e0*/  SYNCS.PHASECHK.TRANS64.TRYWAIT P0, [R5+URZ+0x50], R4 ;  /* 0x00005004050075a7 */ /* 0x0044e400080011ff */
[----:B---3--:R-:W-:Y:S05]  /*c4f0*/  @!P0 NANOSLEEP.SYNCS 0x989680 ;  /* 0x009896800000895d */ /* 0x008fea0003900000 */
[----:B------:R-:W3:Y:S02]  /*c500*/  @!P0 SYNCS.PHASECHK.TRANS64 P0, [R5+URZ+0x50], R4 ;  /* 0x00005004050085a7 */ /* 0x000ee400080010ff */
[----:B---3--:R-:W-:Y:S05]  /*c510*/  @!P0 BRA `(.L_x_175) ;  /* 0xfffffffc00f08947 */ /* 0x008fea000383ffff */
[----:B------:R-:W-:Y:S05]  /*c520*/  BRA `(.L_x_176) ;  /* 0xffffff8c00607947 */ /* 0x000fea000383ffff */
.L_x_93:
[----:B--2---:R-:W-:Y:S07]  /*c530*/  MOV R5, UR21 ;  /* 0x0000001500057c02 */ /* 0x004fee0008000f00 */
.L_x_177:
[----:B--2---:R2:W3:Y:S02]  /*c540*/  SYNCS.PHASECHK.TRANS64.TRYWAIT P0, [R5+URZ+0x58], R4 ;  /* 0x00005804050075a7 */ /* 0x0044e400080011ff */
[----:B---3--:R-:W-:Y:S05]  /*c550*/  @!P0 NANOSLEEP.SYNCS 0x989680 ;  /* 0x009896800000895d */ /* 0x008fea0003900000 */
[----:B------:R-:W3:Y:S02]  /*c560*/  @!P0 SYNCS.PHASECHK.TRANS64 P0, [R5+URZ+0x58], R4 ;  /* 0x00005804050085a7 */ /* 0x000ee400080010ff */
[----:B---3--:R-:W-:Y:S05]  /*c570*/  @!P0 BRA `(.L_x_177) ;  /* 0xfffffffc00f08947 */ /* 0x008fea000383ffff */
[----:B------:R-:W-:Y:S05]  /*c580*/  BRA `(.L_x_178) ;  /* 0xffffff8c00ac7947 */ /* 0x000fea000383ffff */
.L_x_95:
[----:B------:R-:W-:-:S07]  /*c590*/  MOV R0, UR21 ;  /* 0x0000001500007c02 */ /* 0x000fce0008000f00 */
.L_x_179:
[----:B--2---:R2:W3:Y:S02]  /*c5a0*/  SYNCS.PHASECHK.TRANS64.TRYWAIT P0, [R0+URZ+0x40], R3 ;  /* 0x00004003000075a7 */ /* 0x0044e400080011ff */
[----:B---3--:R-:W-:Y:S05]  /*c5b0*/  @!P0 NANOSLEEP.SYNCS 0x989680 ;  /* 0x009896800000895d */ /* 0x008fea0003900000 */
[----:B------:R-:W3:Y:S02]  /*c5c0*/  @!P0 SYNCS.PHASECHK.TRANS64 P0, [R0+URZ+0x40], R3 ;  /* 0x00004003000085a7 */ /* 0x000ee400080010ff */
[----:B---3--:R-:W-:Y:S05]  /*c5d0*/  @!P0 BRA `(.L_x_179) ;  /* 0xfffffffc00f08947 */ /* 0x008fea000383ffff */
[----:B------:R-:W-:Y:S05]  /*c5e0*/  BRA `(.L_x_180) ;  /* 0xffffff9000207947 */ /* 0x000fea000383ffff */
.L_x_96:
[----:B--2---:R-:W-:-:S07]  /*c5f0*/  MOV R0, UR21 ;  /* 0x0000001500007c02 */ /* 0x004fce0008000f00 */
.L_x_181:
[----:B--2---:R2:W3:Y:S02]  /*c600*/  SYNCS.PHASECHK.TRANS64.TRYWAIT P0, [R0+URZ+0x48], R3 ;  /* 0x00004803000075a7 */ /* 0x0044e400080011ff */
[----:B---3--:R-:W-:Y:S05]  /*c610*/  @!P0 NANOSLEEP.SYNCS 0x989680 ;  /* 0x009896800000895d */ /* 0x008fea0003900000 */
[----:B------:R-:W3:Y:S02]  /*c620*/  @!P0 SYNCS.PHASECHK.TRANS64 P0, [R0+URZ+0x48], R3 ;  /* 0x00004803000085a7 */ /* 0x000ee400080010ff */
[----:B---3--:R-:W-:Y:S05]  /*c630*/  @!P0 BRA `(.L_x_181) ;  /* 0xfffffffc00f08947 */ /* 0x008fea000383ffff */
[----:B------:R-:W-:Y:S05]  /*c640*/  BRA `(.L_x_182) ;  /* 0xffffff9000107947 */ /* 0x000fea000383ffff */
.L_x_97:
[----:B--2---:R-:W-:-:S07]  /*c650*/  MOV R0, UR21 ;  /* 0x0000001500007c02 */ /* 0x004fce0008000f00 */
.L_x_183:
[----:B--2---:R2:W3:Y:S02]  /*c660*/  SYNCS.PHASECHK.TRANS64.TRYWAIT P0, [R0+URZ+0x50], R3 ;  /* 0x00005003000075a7 */ /* 0x0044e400080011ff */
[----:B---3--:R-:W-:Y:S05]  /*c670*/  @!P0 NANOSLEEP.SYNCS 0x989680 ;  /* 0x009896800000895d */ /* 0x008fea0003900000 */
[----:B------:R-:W3:Y:S02]  /*c680*/  @!P0 SYNCS.PHASECHK.TRANS64 P0, [R0+URZ+0x50], R3 ;  /* 0x00005003000085a7 */ /* 0x000ee400080010ff */
[----:B---3--:R-:W-:Y:S05]  /*c690*/  @!P0 BRA `(.L_x_183) ;  /* 0xfffffffc00f08947 */ /* 0x008fea000383ffff */
[----:B------:R-:W-:Y:S05]  /*c6a0*/  BRA `(.L_x_184) ;  /* 0xffffff9000007947 */ /* 0x000fea000383ffff */
.L_x_99:
[----:B-1----:R1:W2:Y:S02]  /*c6b0*/  SYNCS.PHASECHK.TRANS64.TRYWAIT P0, [R3+URZ+0x70], R0 ;  /* 0x00007000030075a7 */ /* 0x0022a400080011ff */
[----:B--2---:R-:W-:Y:S05]  /*c6c0*/  @!P0 NANOSLEEP.SYNCS 0x989680 ;  /* 0x009896800000895d */ /* 0x004fea0003900000 */
[----:B------:R-:W2:Y:S02]  /*c6d0*/  @!P0 SYNCS.PHASECHK.TRANS64 P0, [R3+URZ+0x70], R0 ;  /* 0x00007000030085a7 */ /* 0x000ea400080010ff */
[----:B--2---:R-:W-:Y:S05]  /*c6e0*/  @!P0 BRA `(.L_x_99) ;  /* 0xfffffffc00f08947 */ /* 0x004fea000383ffff */
[----:B------:R-:W-:Y:S05]  /*c6f0*/  BRA `(.L_x_185) ;  /* 0xffffff9000d07947 */ /* 0x000fea000383ffff */
.L_x_110:
[----:B-1----:R-:W-:Y:S04]  /*c700*/  MOV R0, UR44 ;  /* 0x0000002c00007c02 */ /* 0x002fe80008000f00 */
[----:B------:R1:W2:Y:S03]  /*c710*/  SYNCS.PHASECHK.TRANS64.TRYWAIT P1, [R0+URZ+0x20], R7 ;  /* 0x00002007000075a7 */ /* 0x0002a600080211ff */
[----:B--2---:R-:W-:Y:S05]  /*c720*/  @!P1 NANOSLEEP.SYNCS 0x989680 ;  /* 0x009896800000995d */ /* 0x004fea0003900000 */
[----:B------:R-:W2:Y:S02]  /*c730*/  @!P1 SYNCS.PHASECHK.TRANS64 P1, [R0+URZ+0x20], R7 ;  /* 0x00002007000095a7 */ /* 0x000ea400080210ff */
[----:B--2---:R-:W-:Y:S05]  /*c740*/  @!P1 BRA `(.L_x_110) ;  /* 0xfffffffc00ec9947 */ /* 0x004fea000383ffff */
[----:B------:R-:W-:Y:S05]  /*c750*/  BRA `(.L_x_109) ;  /* 0xffffffa000887947 */ /* 0x000fea000383ffff */
.L_x_112:
[----:B-1----:R1:W4:Y:S02]  /*c760*/  SYNCS.PHASECHK.TRANS64.TRYWAIT P0, [R166+URZ+0x90], R3 ;  /* 0x00009003a60075a7 */ /* 0x00232400080011ff */
[----:B----4-:R-:W-:Y:S05]  /*c770*/  @!P0 NANOSLEEP.SYNCS 0x989680 ;  /* 0x009896800000895d */ /* 0x010fea0003900000 */
[----:B------:R-:W4:Y:S02]  /*c780*/  @!P0 SYNCS.PHASECHK.TRANS64 P0, [R166+URZ+0x90], R3 ;  /* 0x00009003a60085a7 */ /* 0x000f2400080010ff */
[----:B----4-:R-:W-:Y:S05]  /*c790*/  @!P0 BRA `(.L_x_112) ;  /* 0xfffffffc00f08947 */ /* 0x010fea000383ffff */
[----:B------:R-:W-:Y:S05]  /*c7a0*/  BRA `(.L_x_111) ;  /* 0xffffffa000e87947 */ /* 0x000fea000383ffff */
.L_x_121:
[----:B--2---:R2:W3:Y:S02]  /*c7b0*/  SYNCS.PHASECHK.TRANS64.TRYWAIT P0, [R3+URZ+0x20], R0 ;  /* 0x00002000030075a7 */ /* 0x0044e400080011ff */
[----:B---3--:R-:W-:Y:S05]  /*c7c0*/  @!P0 NANOSLEEP.SYNCS 0x989680 ;  /* 0x009896800000895d */ /* 0x008fea0003900000 */
[----:B------:R-:W3:Y:S02]  /*c7d0*/  @!P0 SYNCS.PHASECHK.TRANS64 P0, [R3+URZ+0x20], R0 ;  /* 0x00002000030085a7 */ /* 0x000ee400080010ff */
[----:B---3--:R-:W-:Y:S05]  /*c7e0*/  @!P0 BRA `(.L_x_121) ;  /* 0xfffffffc00f08947 */ /* 0x008fea000383ffff */
[----:B------:R-:W-:Y:S05]  /*c7f0*/  BRA `(.L_x_120) ;  /* 0xffffffb400b07947 */ /* 0x000fea000383ffff */
.L_x_129:
[----:B--2---:R2:W3:Y:S02]  /*c800*/  SYNCS.PHASECHK.TRANS64.TRYWAIT P0, [R0+URZ+0x20], R7 ;  /* 0x00002007000075a7 */ /* 0x0044e400080011ff */
[----:B---3--:R-:W-:Y:S05]  /*c810*/  @!P0 NANOSLEEP.SYNCS 0x989680 ;  /* 0x009896800000895d */ /* 0x008fea0003900000 */
[----:B------:R-:W3:Y:S02]  /*c820*/  @!P0 SYNCS.PHASECHK.TRANS64 P0, [R0+URZ+0x20], R7 ;  /* 0x00002007000085a7 */ /* 0x000ee400080010ff */
[----:B---3--:R-:W-:Y:S05]  /*c830*/  @!P0 BRA `(.L_x_129) ;  /* 0xfffffffc00f08947 */ /* 0x008fea000383ffff */
[----:B------:R-:W-:Y:S05]  /*c840*/  BRA `(.L_x_128) ;  /* 0xffffffc800a87947 */ /* 0x000fea000383ffff */
.L_x_137:
[----:B--2---:R2:W3:Y:S02]  /*c850*/  SYNCS.PHASECHK.TRANS64.TRYWAIT P0, [R3+URZ+0x20], R0 ;  /* 0x00002000030075a7 */ /* 0x0044e400080011ff */
[----:B---3--:R-:W-:Y:S05]  /*c860*/  @!P0 NANOSLEEP.SYNCS 0x989680 ;  /* 0x009896800000895d */ /* 0x008fea0003900000 */
[----:B------:R-:W3:Y:S02]  /*c870*/  @!P0 SYNCS.PHASECHK.TRANS64 P0, [R3+URZ+0x20], R0 ;  /* 0x00002000030085a7 */ /* 0x000ee400080010ff */
[----:B---3--:R-:W-:Y:S05]  /*c880*/  @!P0 BRA `(.L_x_137) ;  /* 0xfffffffc00f08947 */ /* 0x008fea000383ffff */
[----:B------:R-:W-:Y:S05]  /*c890*/  BRA `(.L_x_136) ;  /* 0xffffffdc00a07947 */ /* 0x000fea000383ffff */
        .weak           $__internal_0_$__cuda_sm10x_tcgen05_guardrail_trap_col_being_dealloced_not_returned_by_alloc
        .type           $__internal_0_$__cuda_sm10x_tcgen05_guardrail_trap_col_being_dealloced_not_returned_by_alloc,@function
        .size           $__internal_0_$__cuda_sm10x_tcgen05_guardrail_trap_col_being_dealloced_not_returned_by_alloc,($__internal_1_$__cuda_sm10x_tcgen05_guardrail_trap_phase_invalid_during_alloc - $__internal_0_$__cuda_sm10x_tcgen05_guardrail_trap_col_being_dealloced_not_returned_by_alloc)
$__internal_0_$__cuda_sm10x_tcgen05_guardrail_trap_col_being_dealloced_not_returned_by_alloc:
[----:B------:R-:W-:Y:S05]  /*c8a0*/  BPT.TRAP 0x1 ;  /* 0x000000040000795c */ /* 0x000fea0000300000 */
[----:B------:R-:W-:-:S04]  /*c8b0*/  HFMA2 R3, -RZ, RZ, 0, 0 ;  /* 0x00000000ff037431 */ /* 0x000fc800000001ff */
[----:B------:R-:W-:Y:S05]  /*c8c0*/  RET.REL.NODEC R2 `(_ZN7cutlass13device_kernelINS_4gemm6kernel13GemmUniversalIN4cute5tupleIJiiiiEEENS1_10collective13CollectiveMmaINS1_35MainloopSm100TmaUmmaWarpSpecializedILi2ELi2ELi2ENS5_IJNS4_1CILi8EEENSA_ILi1EEESC_EEEEENS5_IJNSA_ILi256EEESF_NSA_ILi128EEEEEENS_6half_tENS5_IJlSC_lEEESI_SJ_NS4_8TiledMMAINS4_8MMA_AtomIJNS4_26SM100_MMA_F16BF16_2x1SM_SSISI_SI_fLi256ELi256ELNS4_4UMMA5MajorE0ELSO_0ELNSN_7ScaleInE0ELSP_0EEEEEENS4_6LayoutINS5_IJSC_SC_SC_EEENS5_IJNSA_ILi0EEESU_SU_EEEEENS5_IJNS4_10UnderscoreESX_SX_EEEEENS4_18SM100_TMA_2SM_LOADENS4_14ComposedLayoutINS4_7SwizzleILi3ELi4ELi3EEENS4_18smem_ptr_flag_bitsILi16EEENSS_INS5_IJSB_NSA_ILi64EEEEEENS5_IJS16_SC_EEEEEEEvNS4_8identityENS4_28SM100_TMA_2SM_LOAD_MULTICASTES1A_vS1B_EENS_8epilogue10collective18CollectiveEpilogueINS1E_23Sm100TmaWarpSpecializedILi4ELi2ELi64ELb1ELb0EEEJNS5_IJSG_SF_SG_EEENS5_IJNSS_ISG_SC_EENSS_IS16_SC_EEEEESI_SJ_SI_SJ_NS1E_6fusion15FusionCallbacksIS1I_NS1N_17LinearCombinationISI_fSI_fLNS_15FloatRoundStyleE2EEES1J_S1M_JEEENS4_5SM1004TMEM4LOAD26SM100_TMEM_LOAD_32dp32b64xENS4_13SM90_TMA_LOADES1A_NS4_39AutoVectorizingCopyWithAssumedAlignmentILi128EEENS4_14SM90_TMA_STOREES1A_S1Z_S1Z_EEEvvEEEEvNT_6ParamsE) ;  /* 0xffffff3402cc7950 */ /* 0x000fea0003c3ffff */
        .weak           $__internal_1_$__cuda_sm10x_tcgen05_guardrail_trap_phase_invalid_during_alloc
        .type           $__internal_1_$__cuda_sm10x_tcgen05_guardrail_trap_phase_invalid_during_alloc,@function
        .size           $__internal_1_$__cuda_sm10x_tcgen05_guardrail_trap_phase_invalid_during_alloc,($__internal_2_$__cuda_sm10x_tcgen05_guardrail_trap_unallocated_columns_being_dealloced - $__internal_1_$__cuda_sm10x_tcgen05_guardrail_trap_phase_invalid_during_alloc)
$__internal_1_$__cuda_sm10x_tcgen05_guardrail_trap_phase_invalid_during_alloc:
[----:B------:R-:W-:Y:S05]  /*c8d0*/  BPT.TRAP 0x1 ;  /* 0x000000040000795c */ /* 0x000fea0000300000 */
[----:B------:R-:W-:-:S04]  /*c8e0*/  MOV R5, 0x0 ;  /* 0x0000000000057802 */ /* 0x000fc80000000f00 */
[----:B------:R-:W-:Y:S05]  /*c8f0*/  RET.REL.NODEC R4 `(_ZN7cutlass13device_kernelINS_4gemm6kernel13GemmUniversalIN4cute5tupleIJiiiiEEENS1_10collective13CollectiveMmaINS1_35MainloopSm100TmaUmmaWarpSpecializedILi2ELi2ELi2ENS5_IJNS4_1CILi8EEENSA_ILi1EEESC_EEEEENS5_IJNSA_ILi256EEESF_NSA_ILi128EEEEEENS_6half_tENS5_IJlSC_lEEESI_SJ_NS4_8TiledMMAINS4_8MMA_AtomIJNS4_26SM100_MMA_F16BF16_2x1SM_SSISI_SI_fLi256ELi256ELNS4_4UMMA5MajorE0ELSO_0ELNSN_7ScaleInE0ELSP_0EEEEEENS4_6LayoutINS5_IJSC_SC_SC_EEENS5_IJNSA_ILi0EEESU_SU_EEEEENS5_IJNS4_10UnderscoreESX_SX_EEEEENS4_18SM100_TMA_2SM_LOADENS4_14ComposedLayoutINS4_7SwizzleILi3ELi4ELi3EEENS4_18smem_ptr_flag_bitsILi16EEENSS_INS5_IJSB_NSA_ILi64EEEEEENS5_IJS16_SC_EEEEEEEvNS4_8identityENS4_28SM100_TMA_2SM_LOAD_MULTICASTES1A_vS1B_EENS_8epilogue10collective18CollectiveEpilogueINS1E_23Sm100TmaWarpSpecializedILi4ELi2ELi64ELb1ELb0EEEJNS5_IJSG_SF_SG_EEENS5_IJNSS_ISG_SC_EENSS_IS16_SC_EEEEESI_SJ_SI_SJ_NS1E_6fusion15FusionCallbacksIS1I_NS1N_17LinearCombinationISI_fSI_fLNS_15FloatRoundStyleE2EEES1J_S1M_JEEENS4_5SM1004TMEM4LOAD26SM100_TMEM_LOAD_32dp32b64xENS4_13SM90_TMA_LOADES1A_NS4_39AutoVectorizingCopyWithAssumedAlignmentILi128EEENS4_14SM90_TMA_STOREES1A_S1Z_S1Z_EEEvvEEEEvNT_6ParamsE) ;  /* 0xffffff3404c07950 */ /* 0x000fea0003c3ffff */
        .weak           $__internal_2_$__cuda_sm10x_tcgen05_guardrail_trap_unallocated_columns_being_dealloced
        .type           $__internal_2_$__cuda_sm10x_tcgen05_guardrail_trap_unallocated_columns_being_dealloced,@function
        .size           $__internal_2_$__cuda_sm10x_tcgen05_guardrail_trap_unallocated_columns_being_dealloced,(.L_x_187 - $__internal_2_$__cuda_sm10x_tcgen05_guardrail_trap_unallocated_columns_being_dealloced)
$__internal_2_$__cuda_sm10x_tcgen05_guardrail_trap_unallocated_columns_being_dealloced:
[----:B------:R-:W-:Y:S05]  /*c900*/  BPT.TRAP 0x1 ;  /* 0x000000040000795c */ /* 0x000fea0000300000 */
[----:B------:R-:W-:-:S04]  /*c910*/  HFMA2 R3, -RZ, RZ, 0, 0 ;  /* 0x00000000ff037431 */ /* 0x000fc800000001ff */
[----:B------:R-:W-:Y:S05]  /*c920*/  RET.REL.NODEC R2 `(_ZN7cutlass13device_kernelINS_4gemm6kernel13GemmUniversalIN4cute5tupleIJiiiiEEENS1_10collective13CollectiveMmaINS1_35MainloopSm100TmaUmmaWarpSpecializedILi2ELi2ELi2ENS5_IJNS4_1CILi8EEENSA_ILi1EEESC_EEEEENS5_IJNSA_ILi256EEESF_NSA_ILi128EEEEEENS_6half_tENS5_IJlSC_lEEESI_SJ_NS4_8TiledMMAINS4_8MMA_AtomIJNS4_26SM100_MMA_F16BF16_2x1SM_SSISI_SI_fLi256ELi256ELNS4_4UMMA5MajorE0ELSO_0ELNSN_7ScaleInE0ELSP_0EEEEEENS4_6LayoutINS5_IJSC_SC_SC_EEENS5_IJNSA_ILi0EEESU_SU_EEEEENS5_IJNS4_10UnderscoreESX_SX_EEEEENS4_18SM100_TMA_2SM_LOADENS4_14ComposedLayoutINS4_7SwizzleILi3ELi4ELi3EEENS4_18smem_ptr_flag_bitsILi16EEENSS_INS5_IJSB_NSA_ILi64EEEEEENS5_IJS16_SC_EEEEEEEvNS4_8identityENS4_28SM100_TMA_2SM_LOAD_MULTICASTES1A_vS1B_EENS_8epilogue10collective18CollectiveEpilogueINS1E_23Sm100TmaWarpSpecializedILi4ELi2ELi64ELb1ELb0EEEJNS5_IJSG_SF_SG_EEENS5_IJNSS_ISG_SC_EENSS_IS16_SC_EEEEESI_SJ_SI_SJ_NS1E_6fusion15FusionCallbacksIS1I_NS1N_17LinearCombinationISI_fSI_fLNS_15FloatRoundStyleE2EEES1J_S1M_JEEENS4_5SM1004TMEM4LOAD26SM100_TMEM_LOAD_32dp32b64xENS4_13SM90_TMA_LOADES1A_NS4_39AutoVectorizingCopyWithAssumedAlignmentILi128EEENS4_14SM90_TMA_STOREES1A_S1Z_S1Z_EEEvvEEEEvNT_6ParamsE) ;  /* 0xffffff3402b47950 */ /* 0x000fea0003c3ffff */
.L_x_186:
[----:B------:R-:W-:-:S00]  /*c930*/  BRA `(.L_x_186) ;  /* 0xfffffffc00fc7947 */ /* 0x000fc0000383ffff */
[----:B------:R-:W-:-:S00]  /*c940*/  NOP ;  /* 0x0000000000007918 */ /* 0x000fc00000000000 */
        /* <DEDUP_REMOVED lines=11> */
.L_x_187:


//--------------------- .nv.global.init           --------------------------
	.section	.nv.global.init,"aw",@progbits
.nv.global.init:
	.type		$str$27,@object
	.size		$str$27,($str$28 - $str$27)
$str$27:
        /*0000*/ 	.byte	0x28, 0x61, 0x64, 0x64, 0x72, 0x65, 0x73, 0x73, 0x20, 0x26, 0x20, 0x6d, 0x61, 0x73, 0x6b, 0x29
        /*0010*/ 	.byte	0x20, 0x3d, 0x3d, 0x20, 0x30, 0x00
	.type		$str$28,@object
	.size		$str$28,($str$26 - $str$28)
$str$28:
        /*0016*/ 	.byte	0x2f, 0x74, 0x6d, 0x70, 0x2f, 0x63, 0x75, 0x74, 0x6c, 0x61, 0x73, 0x73, 0x5f, 0x73, 0x77, 0x65
        /*0026*/ 	.byte	0x65, 0x70, 0x5f, 0x73, 0x72, 0x63, 0x2f, 0x69, 0x6e, 0x63, 0x6c, 0x75, 0x64, 0x65, 0x2f, 0x63
        /*0036*/ 	.byte	0x75, 0x74, 0x65, 0x2f, 0x70, 0x6f, 0x69, 0x6e, 0x74, 0x65, 0x72, 0x5f, 0x66, 0x6c, 0x61, 0x67
        /*0046*/ 	.byte	0x67, 0x65, 0x64, 0x2e, 0x68, 0x70, 0x70, 0x00
	.type		$str$26,@object
	.size		$str$26,($str$25 - $str$26)
$str$26:
        /*004e*/ 	.byte	0x2f, 0x74, 0x6d, 0x70, 0x2f, 0x63, 0x75, 0x74, 0x6c, 0x61, 0x73, 0x73, 0x5f, 0x73, 0x77, 0x65
        /*005e*/ 	.byte	0x65, 0x70, 0x5f, 0x73, 0x72, 0x63, 0x2f, 0x69, 0x6e, 0x63, 0x6c, 0x75, 0x64, 0x65, 0x2f, 0x63
        /*006e*/ 	.byte	0x75, 0x74, 0x65, 0x2f, 0x61, 0x74, 0x6f, 0x6d, 0x2f, 0x63, 0x6f, 0x70, 0x79, 0x5f, 0x74, 0x72
        /*007e*/ 	.byte	0x61, 0x69, 0x74, 0x73, 0x5f, 0x73, 0x6d, 0x31, 0x30, 0x30, 0x2e, 0x68, 0x70, 0x70, 0x00
	.type		$str$25,@object
	.size		$str$25,(__unnamed_1 - $str$25)
$str$25:
        /*008d*/ 	.byte	0x28, 0x28, 0x75, 0x69, 0x6e, 0x74, 0x33, 0x32, 0x5f, 0x74, 0x28, 0x74, 0x68, 0x72, 0x65, 0x61
        /*009d*/ 	.byte	0x64, 0x49, 0x64, 0x78, 0x2e, 0x78, 0x29, 0x20, 0x2f, 0x20, 0x33, 0x32, 0x29, 0x20, 0x25, 0x20
        /*00ad*/ 	.byte	0x34, 0x29, 0x20, 0x3d, 0x3d, 0x20, 0x28, 0x28, 0x28, 0x74, 0x6d, 0x65, 0x6d, 0x5f, 0x61, 0x64
        /*00bd*/ 	.byte	0x64, 0x72, 0x20, 0x3e, 0x3e, 0x20, 0x31, 0x36, 0x29, 0x20, 0x2f, 0x20, 0x33, 0x32, 0x29, 0x20
        /*00cd*/ 	.byte	0x25, 0x20, 0x34, 0x29, 0x00
	.type		__unnamed_1,@object
	.size		__unnamed_1,(__unnamed_2 - __unnamed_1)
__unnamed_1:
        /*00d2*/ 	.byte	0x61, 0x75, 0x74, 0x6f, 0x20, 0x63, 0x75, 0x74, 0x65, 0x3a, 0x3a, 0x61, 0x73, 0x5f, 0x70, 0x6f
        /* <DEDUP_REMOVED lines=24> */
        /*0262*/ 	.byte	0x3e, 0x3e, 0x3e, 0x3e, 0x5d, 0x00
	.type		__unnamed_2,@object
	.size		__unnamed_2,(.L_2 - __unnamed_2)
__unnamed_2:
        /* <DEDUP_REMOVED lines=43> */
        /*0518*/ 	.byte	0x74, 0x65, 0x3a, 0x3a, 0x43, 0x3c, 0x30, 0x3e, 0x3e, 0x3e, 0x3e, 0x5d, 0x00
.L_2:


//--------------------- .nv.shared._ZN7cutlass13device_kernelINS_4gemm6kernel13GemmUniversalIN4cute5tupleIJiiiiEEENS1_10collective13CollectiveMmaINS1_35MainloopSm100TmaUmmaWarpSpecializedILi2ELi2ELi2ENS5_IJNS4_1CILi8EEENSA_ILi1EEESC_EEEEENS5_IJNSA_ILi256EEESF_NSA_ILi128EEEEEENS_6half_tENS5_IJlSC_lEEESI_SJ_NS4_8TiledMMAINS4_8MMA_AtomIJNS4_26SM100_MMA_F16BF16_2x1SM_SSISI_SI_fLi256ELi256ELNS4_4UMMA5MajorE0ELSO_0ELNSN_7ScaleInE0ELSP_0EEEEEENS4_6LayoutINS5_IJSC_SC_SC_EEENS5_IJNSA_ILi0EEESU_SU_EEEEENS5_IJNS4_10UnderscoreESX_SX_EEEEENS4_18SM100_TMA_2SM_LOADENS4_14ComposedLayoutINS4_7SwizzleILi3ELi4ELi3EEENS4_18smem_ptr_flag_bitsILi16EEENSS_INS5_IJSB_NSA_ILi64EEEEEENS5_IJS16_SC_EEEEEEEvNS4_8identityENS4_28SM100_TMA_2SM_LOAD_MULTICASTES1A_vS1B_EENS_8epilogue10collective18CollectiveEpilogueINS1E_23Sm100TmaWarpSpecializedILi4ELi2ELi64ELb1ELb0EEEJNS5_IJSG_SF_SG_EEENS5_IJNSS_ISG_SC_EENSS_IS16_SC_EEEEESI_SJ_SI_SJ_NS1E_6fusion15FusionCallbacksIS1I_NS1N_17LinearCombinationISI_fSI_fLNS_15FloatRoundStyleE2EEES1J_S1M_JEEENS4_5SM1004TMEM4LOAD26SM100_TMEM_LOAD_32dp32b64xENS4_13SM90_TMA_LOADES1A_NS4_39AutoVectorizingCopyWithAssumedAlignmentILi128EEENS4_14SM90_TMA_STOREES1A_S1Z_S1Z_EEEvvEEEEvNT_6ParamsE --------------------------
	.section	.nv.shared._ZN7cutlass13device_kernelINS_4gemm6kernel13GemmUniversalIN4cute5tupleIJiiiiEEENS1_10collective13CollectiveMmaINS1_35MainloopSm100TmaUmmaWarpSpecializedILi2ELi2ELi2ENS5_IJNS4_1CILi8EEENSA_ILi1EEESC_EEEEENS5_IJNSA_ILi256EEESF_NSA_ILi128EEEEEENS_6half_tENS5_IJlSC_lEEESI_SJ_NS4_8TiledMMAINS4_8MMA_AtomIJNS4_26SM100_MMA_F16BF16_2x1SM_SSISI_SI_fLi256ELi256ELNS4_4UMMA5MajorE0ELSO_0ELNSN_7ScaleInE0ELSP_0EEEEEENS4_6LayoutINS5_IJSC_SC_SC_EEENS5_IJNSA_ILi0EEESU_SU_EEEEENS5_IJNS4_10UnderscoreESX_SX_EEEEENS4_18SM100_TMA_2SM_LOADENS4_14ComposedLayoutINS4_7SwizzleILi3ELi4ELi3EEENS4_18smem_ptr_flag_bitsILi16EEENSS_INS5_IJSB_NSA_ILi64EEEEEENS5_IJS16_SC_EEEEEEEvNS4_8identityENS4_28SM100_TMA_2SM_LOAD_MULTICASTES1A_vS1B_EENS_8epilogue10collective18CollectiveEpilogueINS1E_23Sm100TmaWarpSpecializedILi4ELi2ELi64ELb1ELb0EEEJNS5_IJSG_SF_SG_EEENS5_IJNSS_ISG_SC_EENSS_IS16_SC_EEEEESI_SJ_SI_SJ_NS1E_6fusion15FusionCallbacksIS1I_NS1N_17LinearCombinationISI_fSI_fLNS_15FloatRoundStyleE2EEES1J_S1M_JEEENS4_5SM1004TMEM4LOAD26SM100_TMEM_LOAD_32dp32b64xENS4_13SM90_TMA_LOADES1A_NS4_39AutoVectorizingCopyWithAssumedAlignmentILi128EEENS4_14SM90_TMA_STOREES1A_S1Z_S1Z_EEEvvEEEEvNT_6ParamsE,"aw",@nobits
	.sectionflags	@""
	.align	16
	.zero		1024


//--------------------- .nv.shared.reserved.0     --------------------------
	.section	.nv.shared.reserved.0,"aw",@nobits
	.weak		__nv_reservedSMEM_offset_0_alias
	.size		__nv_reservedSMEM_offset_0_alias, 0, 64
	.other		__nv_reservedSMEM_offset_0_alias,@"STO_CUDA_RESERVED_SHARED STV_DEFAULT"
__nv_reservedSMEM_offset_0_alias:
	.zero		0
.nv.shared.reserved.0:
	.zero		64
	.weak		__nv_reservedSMEM_tcgen05_partition
	.type		__nv_reservedSMEM_tcgen05_partition,@object
	.size		__nv_reservedSMEM_tcgen05_partition,(.L_0 - __nv_reservedSMEM_tcgen05_partition)
__nv_reservedSMEM_tcgen05_partition:
	.zero		32
.L_0:


//--------------------- .nv.global                --------------------------
	.section	.nv.global,"aw",@nobits
.nv.global:
	.type		_ZN40_INTERNAL_f47f2e03_4_k_cu_0fa110b4_204654cute1_E,@object
	.size		_ZN40_INTERNAL_f47f2e03_4_k_cu_0fa110b4_204654cute1_E,(_ZN40_INTERNAL_f47f2e03_4_k_cu_0fa110b4_204654cuda3std3__45__cpo6cbeginE - _ZN40_INTERNAL_f47f2e03_4_k_cu_0fa110b4_204654cute1_E)
_ZN40_INTERNAL_f47f2e03_4_k_cu_0fa110b4_204654cute1_E:
	.zero		1
	.type		_ZN40_INTERNAL_f47f2e03_4_k_cu_0fa110b4_204654cuda3std3__45__cpo6cbeginE,@object
	.size		_ZN40_INTERNAL_f47f2e03_4_k_cu_0fa110b4_204654cuda3std3__45__cpo6cbeginE,(_ZN40_INTERNAL_f47f2e03_4_k_cu_0fa110b4_204654cuda3std3__48in_placeE - _ZN40_INTERNAL_f47f2e03_4_k_cu_0fa110b4_204654cuda3std3__45__cpo6cbeginE)
_ZN40_INTERNAL_f47f2e03_4_k_cu_0fa110b4_204654cuda3std3__45__cpo6cbeginE:
	.zero		1
	.type		_ZN40_INTERNAL_f47f2e03_4_k_cu_0fa110b4_204654cuda3std3__48in_placeE,@object
	.size		_ZN40_INTERNAL_f47f2e03_4_k_cu_0fa110b4_204654cuda3std3__48in_placeE,(_ZN40_INTERNAL_f47f2e03_4_k_cu_0fa110b4_204654cuda3std6ranges3__45__cpo9iter_moveE - _ZN40_INTERNAL_f47f2e03_4_k_cu_0fa110b4_204654cuda3std3__48in_placeE)
_ZN40_INTERNAL_f47f2e03_4_k_cu_0fa110b4_204654cuda3std3__48in_placeE:
	.zero		1
	.type		_ZN40_INTERNAL_f47f2e03_4_k_cu_0fa110b4_204654cuda3std6ranges3__45__cpo9iter_moveE,@object
	.size		_ZN40_INTERNAL_f47f2e03_4_k_cu_0fa110b4_204654cuda3std6ranges3__45__cpo9iter_moveE,(_ZN40_INTERNAL_f47f2e03_4_k_cu_0fa110b4_204654cuda3std3__45__cpo5beginE - _ZN40_INTERNAL_f47f2e03_4_k_cu_0fa110b4_204654cuda3std6ranges3__45__cpo9iter_moveE)
_ZN40_INTERNAL_f47f2e03_4_k_cu_0fa110b4_204654cuda3std6ranges3__45__cpo9iter_moveE:
	.zero		1
	.type		_ZN40_INTERNAL_f47f2e03_4_k_cu_0fa110b4_204654cuda3std3__45__cpo5beginE,@object
	.size		_ZN40_INTERNAL_f47f2e03_4_k_cu_0fa110b4_204654cuda3std3__45__cpo5beginE,(_ZN40_INTERNAL_f47f2e03_4_k_cu_0fa110b4_204654cuda3std3__442_GLOBAL__N__f47f2e03_4_k_cu_0fa110b4_204656ignoreE - _ZN40_INTERNAL_f47f2e03_4_k_cu_0fa110b4_204654cuda3std3__45__cpo5beginE)
_ZN40_INTERNAL_f47f2e03_4_k_cu_0fa110b4_204654cuda3std3__45__cpo5beginE:
	.zero		1
	.type		_ZN40_INTERNAL_f47f2e03_4_k_cu_0fa110b4_204654cuda3std3__442_GLOBAL__N__f47f2e03_4_k_cu_0fa110b4_204656ignoreE,@object
	.size		_ZN40_INTERNAL_f47f2e03_4_k_cu_0fa110b4_204654cuda3std3__442_GLOBAL__N__f47f2e03_4_k_cu_0fa110b4_204656ignoreE,(_ZN40_INTERNAL_f47f2e03_4_k_cu_0fa110b4_204654cute7productE - _ZN40_INTERNAL_f47f2e03_4_k_cu_0fa110b4_204654cuda3std3__442_GLOBAL__N__f47f2e03_4_k_cu_0fa110b4_204656ignoreE)
_ZN40_INTERNAL_f47f2e03_4_k_cu_0fa110b4_204654cuda3std3__442_GLOBAL__N__f47f2e03_4_k_cu_0fa110b4_204656ignoreE:
	.zero		1
	.type		_ZN40_INTERNAL_f47f2e03_4_k_cu_0fa110b4_204654cute7productE,@object
	.size		_ZN40_INTERNAL_f47f2e03_4_k_cu_0fa110b4_204654cute7productE,(_ZN40_INTERNAL_f47f2e03_4_k_cu_0fa110b4_204654cuda3std3__45__cpo3endE - _ZN40_INTERNAL_f47f2e03_4_k_cu_0fa110b4_204654cute7productE)
_ZN40_INTERNAL_f47f2e03_4_k_cu_0fa110b4_204654cute7productE:
	.zero		1
	.type		_ZN40_INTERNAL_f47f2e03_4_k_cu_0fa110b4_204654cuda3std3__45__cpo3endE,@object
	.size		_ZN40_INTERNAL_f47f2e03_4_k_cu_0fa110b4_204654cuda3std3__45__cpo3endE,(_ZN40_INTERNAL_f47f2e03_4_k_cu_0fa110b4_204654cuda3std3__419piecewise_constructE - _ZN40_INTERNAL_f47f2e03_4_k_cu_0fa110b4_204654cuda3std3__45__cpo3endE)
_ZN40_INTERNAL_f47f2e03_4_k_cu_0fa110b4_204654cuda3std3__45__cpo3endE:
	.zero		1
	.type		_ZN40_INTERNAL_f47f2e03_4_k_cu_0fa110b4_204654cuda3std3__419piecewise_constructE,@object
	.size		_ZN40_INTERNAL_f47f2e03_4_k_cu_0fa110b4_204654cuda3std3__419piecewise_constructE,(_ZN40_INTERNAL_f47f2e03_4_k_cu_0fa110b4_204654cuda3std3__45__cpo4cendE - _ZN40_INTERNAL_f47f2e03_4_k_cu_0fa110b4_204654cuda3std3__419piecewise_constructE)
_ZN40_INTERNAL_f47f2e03_4_k_cu_0fa110b4_204654cuda3std3__419piecewise_constructE:
	.zero		1
	.type		_ZN40_INTERNAL_f47f2e03_4_k_cu_0fa110b4_204654cuda3std3__45__cpo4cendE,@object
	.size		_ZN40_INTERNAL_f47f2e03_4_k_cu_0fa110b4_204654cuda3std3__45__cpo4cendE,(_ZN40_INTERNAL_f47f2e03_4_k_cu_0fa110b4_204654cuda3std6ranges3__45__cpo4swapE - _ZN40_INTERNAL_f47f2e03_4_k_cu_0fa110b4_204654cuda3std3__45__cpo4cendE)
_ZN40_INTERNAL_f47f2e03_4_k_cu_0fa110b4_204654cuda3std3__45__cpo4cendE:
	.zero		1
	.type		_ZN40_INTERNAL_f47f2e03_4_k_cu_0fa110b4_204654cuda3std6ranges3__45__cpo4swapE,@object
	.size		_ZN40_INTERNAL_f47f2e03_4_k_cu_0fa110b4_204654cuda3std6ranges3__45__cpo4swapE,(.L_10 - _ZN40_INTERNAL_f47f2e03_4_k_cu_0fa110b4_204654cuda3std6ranges3__45__cpo4swapE)
_ZN40_INTERNAL_f47f2e03_4_k_cu_0fa110b4_204654cuda3std6ranges3__45__cpo4swapE:
	.zero		1
.L_10:


//--------------------- .nv.constant0._ZN7cutlass13device_kernelINS_4gemm6kernel13GemmUniversalIN4cute5tupleIJiiiiEEENS1_10collective13CollectiveMmaINS1_35MainloopSm100TmaUmmaWarpSpecializedILi2ELi2ELi2ENS5_IJNS4_1CILi8EEENSA_ILi1EEESC_EEEEENS5_IJNSA_ILi256EEESF_NSA_ILi128EEEEEENS_6half_tENS5_IJlSC_lEEESI_SJ_NS4_8TiledMMAINS4_8MMA_AtomIJNS4_26SM100_MMA_F16BF16_2x1SM_SSISI_SI_fLi256ELi256ELNS4_4UMMA5MajorE0ELSO_0ELNSN_7ScaleInE0ELSP_0EEEEEENS4_6LayoutINS5_IJSC_SC_SC_EEENS5_IJNSA_ILi0EEESU_SU_EEEEENS5_IJNS4_10UnderscoreESX_SX_EEEEENS4_18SM100_TMA_2SM_LOADENS4_14ComposedLayoutINS4_7SwizzleILi3ELi4ELi3EEENS4_18smem_ptr_flag_bitsILi16EEENSS_INS5_IJSB_NSA_ILi64EEEEEENS5_IJS16_SC_EEEEEEEvNS4_8identityENS4_28SM100_TMA_2SM_LOAD_MULTICASTES1A_vS1B_EENS_8epilogue10collective18CollectiveEpilogueINS1E_23Sm100TmaWarpSpecializedILi4ELi2ELi64ELb1ELb0EEEJNS5_IJSG_SF_SG_EEENS5_IJNSS_ISG_SC_EENSS_IS16_SC_EEEEESI_SJ_SI_SJ_NS1E_6fusion15FusionCallbacksIS1I_NS1N_17LinearCombinationISI_fSI_fLNS_15FloatRoundStyleE2EEES1J_S1M_JEEENS4_5SM1004TMEM4LOAD26SM100_TMEM_LOAD_32dp32b64xENS4_13SM90_TMA_LOADES1A_NS4_39AutoVectorizingCopyWithAssumedAlignmentILi128EEENS4_14SM90_TMA_STOREES1A_S1Z_S1Z_EEEvvEEEEvNT_6ParamsE --------------------------
	.section	.nv.constant0._ZN7cutlass13device_kernelINS_4gemm6kernel13GemmUniversalIN4cute5tupleIJiiiiEEENS1_10collective13CollectiveMmaINS1_35MainloopSm100TmaUmmaWarpSpecializedILi2ELi2ELi2ENS5_IJNS4_1CILi8EEENSA_ILi1EEESC_EEEEENS5_IJNSA_ILi256EEESF_NSA_ILi128EEEEEENS_6half_tENS5_IJlSC_lEEESI_SJ_NS4_8TiledMMAINS4_8MMA_AtomIJNS4_26SM100_MMA_F16BF16_2x1SM_SSISI_SI_fLi256ELi256ELNS4_4UMMA5MajorE0ELSO_0ELNSN_7ScaleInE0ELSP_0EEEEEENS4_6LayoutINS5_IJSC_SC_SC_EEENS5_IJNSA_ILi0EEESU_SU_EEEEENS5_IJNS4_10UnderscoreESX_SX_EEEEENS4_18SM100_TMA_2SM_LOADENS4_14ComposedLayoutINS4_7SwizzleILi3ELi4ELi3EEENS4_18smem_ptr_flag_bitsILi16EEENSS_INS5_IJSB_NSA_ILi64EEEEEENS5_IJS16_SC_EEEEEEEvNS4_8identityENS4_28SM100_TMA_2SM_LOAD_MULTICASTES1A_vS1B_EENS_8epilogue10collective18CollectiveEpilogueINS1E_23Sm100TmaWarpSpecializedILi4ELi2ELi64ELb1ELb0EEEJNS5_IJSG_SF_SG_EEENS5_IJNSS_ISG_SC_EENSS_IS16_SC_EEEEESI_SJ_SI_SJ_NS1E_6fusion15FusionCallbacksIS1I_NS1N_17LinearCombinationISI_fSI_fLNS_15FloatRoundStyleE2EEES1J_S1M_JEEENS4_5SM1004TMEM4LOAD26SM100_TMEM_LOAD_32dp32b64xENS4_13SM90_TMA_LOADES1A_NS4_39AutoVectorizingCopyWithAssumedAlignmentILi128EEENS4_14SM90_TMA_STOREES1A_S1Z_S1Z_EEEvvEEEEvNT_6ParamsE,"a",@progbits
	.sectionflags	@""
	.align	4
.nv.constant0._ZN7cutlass13device_kernelINS_4gemm6kernel13GemmUniversalIN4cute5tupleIJiiiiEEENS1_10collective13CollectiveMmaINS1_35MainloopSm100TmaUmmaWarpSpecializedILi2ELi2ELi2ENS5_IJNS4_1CILi8EEENSA_ILi1EEESC_EEEEENS5_IJNSA_ILi256EEESF_NSA_ILi128EEEEEENS_6half_tENS5_IJlSC_lEEESI_SJ_NS4_8TiledMMAINS4_8MMA_AtomIJNS4_26SM100_MMA_F16BF16_2x1SM_SSISI_SI_fLi256ELi256ELNS4_4UMMA5MajorE0ELSO_0ELNSN_7ScaleInE0ELSP_0EEEEEENS4_6LayoutINS5_IJSC_SC_SC_EEENS5_IJNSA_ILi0EEESU_SU_EEEEENS5_IJNS4_10UnderscoreESX_SX_EEEEENS4_18SM100_TMA_2SM_LOADENS4_14ComposedLayoutINS4_7SwizzleILi3ELi4ELi3EEENS4_18smem_ptr_flag_bitsILi16EEENSS_INS5_IJSB_NSA_ILi64EEEEEENS5_IJS16_SC_EEEEEEEvNS4_8identityENS4_28SM100_TMA_2SM_LOAD_MULTICASTES1A_vS1B_EENS_8epilogue10collective18CollectiveEpilogueINS1E_23Sm100TmaWarpSpecializedILi4ELi2ELi64ELb1ELb0EEEJNS5_IJSG_SF_SG_EEENS5_IJNSS_ISG_SC_EENSS_IS16_SC_EEEEESI_SJ_SI_SJ_NS1E_6fusion15FusionCallbacksIS1I_NS1N_17LinearCombinationISI_fSI_fLNS_15FloatRoundStyleE2EEES1J_S1M_JEEENS4_5SM1004TMEM4LOAD26SM100_TMEM_LOAD_32dp32b64xENS4_13SM90_TMA_LOADES1A_NS4_39AutoVectorizingCopyWithAssumedAlignmentILi128EEENS4_14SM90_TMA_STOREES1A_S1Z_S1Z_EEEvvEEEEvNT_6ParamsE:
	.zero		2944


//--------------------- SYMBOLS --------------------------

	.type		.nv.reservedSmem.offset0,@object
	.size		.nv.reservedSmem.offset0,0x4
	.type		.nv.reservedSmem.cap,@object
	.size		.nv.reservedSmem.cap,0x4
	.type		__assertfail,@function
